//
// Generated by NVIDIA NVVM Compiler
//
// Compiler Build ID: CL-36424714
// Cuda compilation tools, release 13.0, V13.0.88
// Based on NVVM 20.0.0
//

.version 9.0
.target sm_100
.address_size 64

	// .globl	_Z5solveP4Node6ParamsPii
.extern .shared .align 16 .b8 graph[];

.visible .entry _Z5solveP4Node6ParamsPii(
	.param .u64 .ptr .align 1 _Z5solveP4Node6ParamsPii_param_0,
	.param .align 8 .b8 _Z5solveP4Node6ParamsPii_param_1[40],
	.param .u64 .ptr .align 1 _Z5solveP4Node6ParamsPii_param_2,
	.param .u32 _Z5solveP4Node6ParamsPii_param_3
)
{
	.reg .pred 	%p<67>;
	.reg .b32 	%r<480>;
	.reg .b64 	%rd<144>;

	ld.param.u64 	%rd20, [_Z5solveP4Node6ParamsPii_param_1+32];
	ld.param.u64 	%rd18, [_Z5solveP4Node6ParamsPii_param_1+16];
	ld.param.u64 	%rd17, [_Z5solveP4Node6ParamsPii_param_1+8];
	ld.param.u64 	%rd16, [_Z5solveP4Node6ParamsPii_param_1];
	ld.param.u64 	%rd19, [_Z5solveP4Node6ParamsPii_param_1+24];
	ld.param.u64 	%rd22, [_Z5solveP4Node6ParamsPii_param_0];
	ld.param.u32 	%r91, [_Z5solveP4Node6ParamsPii_param_3];
	cvta.to.global.u64 	%rd1, %rd22;
	cvta.to.global.u64 	%rd5, %rd19;
	mov.u32 	%r1, %ntid.x;
	mov.u32 	%r92, %ctaid.x;
	mul.lo.s32 	%r2, %r1, %r92;
	mov.u32 	%r3, %tid.x;
	add.s32 	%r475, %r2, %r3;
	ld.global.u32 	%r5, [%rd1];
	ld.global.u32 	%r6, [%rd1+4];
	mul.lo.s32 	%r7, %r5, %r5;
	setp.ge.u32 	%p1, %r3, %r7;
	@%p1 bra 	$L__BB0_3;
	mov.u32 	%r442, %r3;
$L__BB0_2:
	mul.wide.s32 	%rd23, %r442, 4;
	add.s64 	%rd24, %rd1, %rd23;
	ld.global.u32 	%r93, [%rd24+8];
	shl.b32 	%r94, %r442, 2;
	mov.u32 	%r95, graph;
	add.s32 	%r96, %r95, %r94;
	st.shared.u32 	[%r96], %r93;
	add.s32 	%r442, %r442, %r1;
	setp.lt.s32 	%p2, %r442, %r7;
	@%p2 bra 	$L__BB0_2;
$L__BB0_3:
	bar.sync 	0;
	setp.ge.s32 	%p3, %r475, %r6;
	@%p3 bra 	$L__BB0_38;
	cvta.to.global.u64 	%rd25, %rd16;
	mul.wide.s32 	%rd26, %r475, 4;
	add.s64 	%rd6, %rd25, %rd26;
	mov.b32 	%r97, 0;
	st.global.u32 	[%rd6], %r97;
	cvta.to.global.u64 	%rd27, %rd18;
	add.s64 	%rd7, %rd27, %rd26;
	mov.b32 	%r98, -1;
	st.global.u32 	[%rd7], %r98;
	add.s32 	%r99, %r5, -4;
	cvta.to.global.u64 	%rd28, %rd17;
	add.s64 	%rd8, %rd28, %rd26;
	st.global.u32 	[%rd8], %r99;
	ld.global.u32 	%r10, [%rd1];
	ld.global.u32 	%r11, [%rd1+4];
	add.s32 	%r100, %r91, %r475;
	shl.b32 	%r101, %r100, 2;
	mul.wide.s32 	%rd29, %r101, 4;
	add.s64 	%rd9, %rd1, %rd29;
	ld.global.u32 	%r12, [%rd9+40008];
	ld.global.u32 	%r13, [%rd9+40012];
	ld.global.u32 	%r14, [%rd9+40016];
	ld.global.u32 	%r15, [%rd9+40020];
	setp.lt.s32 	%p4, %r10, 1;
	@%p4 bra 	$L__BB0_13;
	setp.lt.u32 	%p5, %r10, 4;
	mov.b32 	%r445, 0;
	@%p5 bra 	$L__BB0_8;
	mov.b32 	%r443, 0;
	mul.wide.s32 	%rd33, %r11, 4;
	and.b32  	%r445, %r10, 2147483644;
$L__BB0_7:
	.pragma "nounroll";
	setp.eq.s32 	%p6, %r443, %r12;
	setp.eq.s32 	%p7, %r443, %r13;
	setp.eq.s32 	%p8, %r443, %r14;
	setp.eq.s32 	%p9, %r443, %r15;
	selp.b32 	%r104, -1, %r443, %p9;
	selp.b32 	%r105, -1, %r104, %p8;
	selp.b32 	%r106, -1, %r105, %p7;
	selp.b32 	%r107, -1, %r106, %p6;
	mad.lo.s32 	%r108, %r443, %r11, %r475;
	cvta.to.global.u64 	%rd30, %rd20;
	mul.wide.s32 	%rd31, %r108, 4;
	add.s64 	%rd32, %rd30, %rd31;
	st.global.u32 	[%rd32], %r107;
	add.s32 	%r109, %r443, 1;
	setp.eq.s32 	%p10, %r109, %r12;
	setp.eq.s32 	%p11, %r109, %r13;
	setp.eq.s32 	%p12, %r109, %r14;
	setp.eq.s32 	%p13, %r109, %r15;
	selp.b32 	%r110, -1, %r109, %p13;
	selp.b32 	%r111, -1, %r110, %p12;
	selp.b32 	%r112, -1, %r111, %p11;
	selp.b32 	%r113, -1, %r112, %p10;
	add.s64 	%rd34, %rd32, %rd33;
	st.global.u32 	[%rd34], %r113;
	add.s32 	%r114, %r443, 2;
	setp.eq.s32 	%p14, %r114, %r12;
	setp.eq.s32 	%p15, %r114, %r13;
	setp.eq.s32 	%p16, %r114, %r14;
	setp.eq.s32 	%p17, %r114, %r15;
	selp.b32 	%r115, -1, %r114, %p17;
	selp.b32 	%r116, -1, %r115, %p16;
	selp.b32 	%r117, -1, %r116, %p15;
	selp.b32 	%r118, -1, %r117, %p14;
	add.s64 	%rd35, %rd34, %rd33;
	st.global.u32 	[%rd35], %r118;
	add.s32 	%r119, %r443, 3;
	setp.eq.s32 	%p18, %r119, %r12;
	setp.eq.s32 	%p19, %r119, %r13;
	setp.eq.s32 	%p20, %r119, %r14;
	setp.eq.s32 	%p21, %r119, %r15;
	selp.b32 	%r120, -1, %r119, %p21;
	selp.b32 	%r121, -1, %r120, %p20;
	selp.b32 	%r122, -1, %r121, %p19;
	selp.b32 	%r123, -1, %r122, %p18;
	add.s64 	%rd36, %rd35, %rd33;
	st.global.u32 	[%rd36], %r123;
	add.s32 	%r443, %r443, 4;
	setp.ne.s32 	%p22, %r443, %r445;
	@%p22 bra 	$L__BB0_7;
$L__BB0_8:
	and.b32  	%r20, %r10, 3;
	setp.eq.s32 	%p23, %r20, 0;
	@%p23 bra 	$L__BB0_13;
	setp.eq.s32 	%p24, %r20, 1;
	@%p24 bra 	$L__BB0_11;
	setp.eq.s32 	%p25, %r445, %r12;
	setp.eq.s32 	%p26, %r445, %r13;
	setp.eq.s32 	%p27, %r445, %r14;
	setp.eq.s32 	%p28, %r445, %r15;
	selp.b32 	%r125, -1, %r445, %p28;
	selp.b32 	%r126, -1, %r125, %p27;
	selp.b32 	%r127, -1, %r126, %p26;
	selp.b32 	%r128, -1, %r127, %p25;
	mad.lo.s32 	%r129, %r445, %r11, %r475;
	cvta.to.global.u64 	%rd37, %rd20;
	mul.wide.s32 	%rd38, %r129, 4;
	add.s64 	%rd39, %rd37, %rd38;
	st.global.u32 	[%rd39], %r128;
	add.s32 	%r130, %r445, 1;
	setp.eq.s32 	%p29, %r130, %r12;
	setp.eq.s32 	%p30, %r130, %r13;
	setp.eq.s32 	%p31, %r130, %r14;
	setp.eq.s32 	%p32, %r130, %r15;
	selp.b32 	%r131, -1, %r130, %p32;
	selp.b32 	%r132, -1, %r131, %p31;
	selp.b32 	%r133, -1, %r132, %p30;
	selp.b32 	%r134, -1, %r133, %p29;
	mul.wide.s32 	%rd40, %r11, 4;
	add.s64 	%rd41, %rd39, %rd40;
	st.global.u32 	[%rd41], %r134;
	add.s32 	%r445, %r445, 2;
$L__BB0_11:
	and.b32  	%r135, %r10, 1;
	setp.eq.b32 	%p33, %r135, 1;
	not.pred 	%p34, %p33;
	@%p34 bra 	$L__BB0_13;
	setp.eq.s32 	%p35, %r445, %r12;
	setp.eq.s32 	%p36, %r445, %r13;
	setp.eq.s32 	%p37, %r445, %r14;
	setp.eq.s32 	%p38, %r445, %r15;
	selp.b32 	%r136, -1, %r445, %p38;
	selp.b32 	%r137, -1, %r136, %p37;
	selp.b32 	%r138, -1, %r137, %p36;
	selp.b32 	%r139, -1, %r138, %p35;
	mad.lo.s32 	%r140, %r445, %r11, %r475;
	cvta.to.global.u64 	%rd42, %rd20;
	mul.wide.s32 	%rd43, %r140, 4;
	add.s64 	%rd44, %rd42, %rd43;
	st.global.u32 	[%rd44], %r139;
$L__BB0_13:
	ld.global.u32 	%r141, [%rd1];
	ld.global.u32 	%r142, [%rd1+4];
	ld.global.u32 	%r143, [%rd9+40008];
	ld.global.u32 	%r144, [%rd9+40012];
	ld.global.u32 	%r145, [%rd9+40016];
	ld.global.u32 	%r146, [%rd9+40020];
	ld.global.u32 	%r147, [%rd6];
	mul.lo.s32 	%r148, %r142, 3;
	mad.lo.s32 	%r149, %r148, %r147, %r475;
	mul.wide.s32 	%rd45, %r149, 4;
	add.s64 	%rd46, %rd5, %rd45;
	st.global.u32 	[%rd46], %r143;
	ld.global.u32 	%r150, [%rd6];
	mad.lo.s32 	%r151, %r148, %r150, %r142;
	add.s32 	%r152, %r151, %r475;
	mul.wide.s32 	%rd47, %r152, 4;
	add.s64 	%rd48, %rd5, %rd47;
	st.global.u32 	[%rd48], %r144;
	ld.global.u32 	%r153, [%rd6];
	add.s32 	%r154, %r153, 1;
	st.global.u32 	[%rd6], %r154;
	mad.lo.s32 	%r155, %r153, 3, 2;
	mad.lo.s32 	%r156, %r155, %r142, %r475;
	mul.wide.s32 	%rd49, %r156, 4;
	add.s64 	%rd50, %rd5, %rd49;
	st.global.u32 	[%rd50], %r145;
	ld.global.u32 	%r157, [%rd6];
	mad.lo.s32 	%r158, %r148, %r157, %r475;
	mul.wide.s32 	%rd51, %r158, 4;
	add.s64 	%rd52, %rd5, %rd51;
	st.global.u32 	[%rd52], %r143;
	ld.global.u32 	%r159, [%rd6];
	mad.lo.s32 	%r160, %r148, %r159, %r142;
	add.s32 	%r161, %r160, %r475;
	mul.wide.s32 	%rd53, %r161, 4;
	add.s64 	%rd54, %rd5, %rd53;
	st.global.u32 	[%rd54], %r144;
	ld.global.u32 	%r162, [%rd6];
	add.s32 	%r163, %r162, 1;
	st.global.u32 	[%rd6], %r163;
	mad.lo.s32 	%r164, %r162, 3, 2;
	mad.lo.s32 	%r165, %r164, %r142, %r475;
	mul.wide.s32 	%rd55, %r165, 4;
	add.s64 	%rd56, %rd5, %rd55;
	st.global.u32 	[%rd56], %r146;
	ld.global.u32 	%r166, [%rd6];
	mad.lo.s32 	%r167, %r148, %r166, %r475;
	mul.wide.s32 	%rd57, %r167, 4;
	add.s64 	%rd58, %rd5, %rd57;
	st.global.u32 	[%rd58], %r143;
	ld.global.u32 	%r168, [%rd6];
	mad.lo.s32 	%r169, %r148, %r168, %r142;
	add.s32 	%r170, %r169, %r475;
	mul.wide.s32 	%rd59, %r170, 4;
	add.s64 	%rd60, %rd5, %rd59;
	st.global.u32 	[%rd60], %r145;
	ld.global.u32 	%r171, [%rd6];
	add.s32 	%r172, %r171, 1;
	st.global.u32 	[%rd6], %r172;
	mad.lo.s32 	%r173, %r171, 3, 2;
	mad.lo.s32 	%r174, %r173, %r142, %r475;
	mul.wide.s32 	%rd61, %r174, 4;
	add.s64 	%rd62, %rd5, %rd61;
	st.global.u32 	[%rd62], %r146;
	ld.global.u32 	%r175, [%rd6];
	mad.lo.s32 	%r176, %r148, %r175, %r475;
	mul.wide.s32 	%rd63, %r176, 4;
	add.s64 	%rd64, %rd5, %rd63;
	st.global.u32 	[%rd64], %r144;
	ld.global.u32 	%r177, [%rd6];
	mad.lo.s32 	%r178, %r148, %r177, %r142;
	add.s32 	%r179, %r178, %r475;
	mul.wide.s32 	%rd65, %r179, 4;
	add.s64 	%rd66, %rd5, %rd65;
	st.global.u32 	[%rd66], %r145;
	ld.global.u32 	%r180, [%rd6];
	add.s32 	%r181, %r180, 1;
	st.global.u32 	[%rd6], %r181;
	mad.lo.s32 	%r182, %r180, 3, 2;
	mad.lo.s32 	%r183, %r182, %r142, %r475;
	mul.wide.s32 	%rd67, %r183, 4;
	add.s64 	%rd68, %rd5, %rd67;
	st.global.u32 	[%rd68], %r146;
	mul.lo.s32 	%r184, %r143, %r141;
	add.s32 	%r185, %r184, %r144;
	shl.b32 	%r186, %r185, 2;
	mov.u32 	%r187, graph;
	add.s32 	%r188, %r187, %r186;
	ld.shared.u32 	%r189, [%r188];
	add.s32 	%r190, %r145, %r184;
	shl.b32 	%r191, %r190, 2;
	add.s32 	%r192, %r187, %r191;
	ld.shared.u32 	%r193, [%r192];
	mul.lo.s32 	%r194, %r144, %r141;
	add.s32 	%r195, %r194, %r145;
	shl.b32 	%r196, %r195, 2;
	add.s32 	%r197, %r187, %r196;
	ld.shared.u32 	%r198, [%r197];
	add.s32 	%r199, %r146, %r184;
	shl.b32 	%r200, %r199, 2;
	add.s32 	%r201, %r187, %r200;
	ld.shared.u32 	%r202, [%r201];
	add.s32 	%r203, %r146, %r194;
	shl.b32 	%r204, %r203, 2;
	add.s32 	%r205, %r187, %r204;
	ld.shared.u32 	%r206, [%r205];
	mad.lo.s32 	%r207, %r145, %r141, %r146;
	shl.b32 	%r208, %r207, 2;
	add.s32 	%r209, %r187, %r208;
	ld.shared.u32 	%r210, [%r209];
	add.s32 	%r211, %r193, %r189;
	add.s32 	%r212, %r211, %r198;
	add.s32 	%r213, %r212, %r202;
	add.s32 	%r214, %r213, %r206;
	add.s32 	%r474, %r214, %r210;
	st.global.u32 	[%rd7], %r474;
	ld.global.u32 	%r24, [%rd1+4];
	ld.global.u32 	%r215, [%rd8];
	setp.eq.s32 	%p39, %r215, 0;
	@%p39 bra 	$L__BB0_29;
$L__BB0_14:
	ld.global.u32 	%r25, [%rd1];
	ld.global.u32 	%r26, [%rd1+4];
	setp.lt.s32 	%p40, %r25, 1;
	mov.b32 	%r471, -1;
	mov.b32 	%r472, -3;
	@%p40 bra 	$L__BB0_27;
	ld.global.u32 	%r27, [%rd6];
	mov.b32 	%r471, -1;
	mov.b32 	%r446, 0;
	mov.u32 	%r470, %r471;
	mov.u32 	%r469, %r471;
$L__BB0_16:
	setp.lt.s32 	%p41, %r27, 1;
	mad.lo.s32 	%r220, %r446, %r26, %r475;
	cvta.to.global.u64 	%rd69, %rd20;
	mul.wide.s32 	%rd70, %r220, 4;
	add.s64 	%rd71, %rd69, %rd70;
	ld.global.u32 	%r221, [%rd71];
	setp.eq.s32 	%p42, %r221, -1;
	or.pred  	%p43, %p42, %p41;
	@%p43 bra 	$L__BB0_25;
	setp.lt.u32 	%p44, %r27, 4;
	mov.b32 	%r465, 0;
	@%p44 bra 	$L__BB0_20;
	mov.b32 	%r451, 0;
	mov.u32 	%r450, %r475;
$L__BB0_19:
	.pragma "nounroll";
	mul.wide.s32 	%rd72, %r450, 4;
	add.s64 	%rd73, %rd5, %rd72;
	ld.global.u32 	%r225, [%rd73];
	mul.wide.s32 	%rd74, %r26, 4;
	add.s64 	%rd75, %rd73, %rd74;
	ld.global.u32 	%r226, [%rd75];
	add.s64 	%rd76, %rd75, %rd74;
	ld.global.u32 	%r227, [%rd76];
	mul.lo.s32 	%r228, %r446, %r25;
	add.s32 	%r229, %r225, %r228;
	shl.b32 	%r230, %r229, 2;
	mov.u32 	%r231, graph;
	add.s32 	%r232, %r231, %r230;
	ld.shared.u32 	%r233, [%r232];
	add.s32 	%r234, %r226, %r228;
	shl.b32 	%r235, %r234, 2;
	add.s32 	%r236, %r231, %r235;
	ld.shared.u32 	%r237, [%r236];
	add.s32 	%r238, %r237, %r233;
	add.s32 	%r239, %r227, %r228;
	shl.b32 	%r240, %r239, 2;
	add.s32 	%r241, %r231, %r240;
	ld.shared.u32 	%r242, [%r241];
	add.s32 	%r243, %r238, %r242;
	setp.gt.s32 	%p45, %r243, %r470;
	selp.b32 	%r244, %r451, %r469, %p45;
	max.s32 	%r245, %r243, %r470;
	add.s64 	%rd77, %rd76, %rd74;
	ld.global.u32 	%r246, [%rd77];
	add.s64 	%rd78, %rd77, %rd74;
	ld.global.u32 	%r247, [%rd78];
	add.s64 	%rd79, %rd78, %rd74;
	ld.global.u32 	%r248, [%rd79];
	add.s32 	%r249, %r246, %r228;
	shl.b32 	%r250, %r249, 2;
	add.s32 	%r251, %r231, %r250;
	ld.shared.u32 	%r252, [%r251];
	add.s32 	%r253, %r247, %r228;
	shl.b32 	%r254, %r253, 2;
	add.s32 	%r255, %r231, %r254;
	ld.shared.u32 	%r256, [%r255];
	add.s32 	%r257, %r256, %r252;
	add.s32 	%r258, %r248, %r228;
	shl.b32 	%r259, %r258, 2;
	add.s32 	%r260, %r231, %r259;
	ld.shared.u32 	%r261, [%r260];
	add.s32 	%r262, %r257, %r261;
	setp.gt.s32 	%p46, %r262, %r245;
	add.s32 	%r263, %r451, 1;
	selp.b32 	%r264, %r263, %r244, %p46;
	max.s32 	%r265, %r262, %r245;
	or.pred  	%p47, %p45, %p46;
	add.s64 	%rd80, %rd79, %rd74;
	ld.global.u32 	%r266, [%rd80];
	add.s64 	%rd81, %rd80, %rd74;
	ld.global.u32 	%r267, [%rd81];
	add.s64 	%rd82, %rd81, %rd74;
	ld.global.u32 	%r268, [%rd82];
	add.s32 	%r269, %r266, %r228;
	shl.b32 	%r270, %r269, 2;
	add.s32 	%r271, %r231, %r270;
	ld.shared.u32 	%r272, [%r271];
	add.s32 	%r273, %r267, %r228;
	shl.b32 	%r274, %r273, 2;
	add.s32 	%r275, %r231, %r274;
	ld.shared.u32 	%r276, [%r275];
	add.s32 	%r277, %r276, %r272;
	add.s32 	%r278, %r268, %r228;
	shl.b32 	%r279, %r278, 2;
	add.s32 	%r280, %r231, %r279;
	ld.shared.u32 	%r281, [%r280];
	add.s32 	%r282, %r277, %r281;
	setp.gt.s32 	%p49, %r282, %r265;
	add.s32 	%r283, %r451, 2;
	selp.b32 	%r284, %r283, %r264, %p49;
	max.s32 	%r285, %r282, %r265;
	add.s64 	%rd83, %rd82, %rd74;
	ld.global.u32 	%r286, [%rd83];
	add.s64 	%rd84, %rd83, %rd74;
	ld.global.u32 	%r287, [%rd84];
	add.s64 	%rd85, %rd84, %rd74;
	ld.global.u32 	%r288, [%rd85];
	add.s32 	%r289, %r286, %r228;
	shl.b32 	%r290, %r289, 2;
	add.s32 	%r291, %r231, %r290;
	ld.shared.u32 	%r292, [%r291];
	add.s32 	%r293, %r287, %r228;
	shl.b32 	%r294, %r293, 2;
	add.s32 	%r295, %r231, %r294;
	ld.shared.u32 	%r296, [%r295];
	add.s32 	%r297, %r296, %r292;
	add.s32 	%r298, %r288, %r228;
	shl.b32 	%r299, %r298, 2;
	add.s32 	%r300, %r231, %r299;
	ld.shared.u32 	%r301, [%r300];
	add.s32 	%r302, %r297, %r301;
	setp.gt.s32 	%p50, %r302, %r285;
	add.s32 	%r303, %r451, 3;
	selp.b32 	%r469, %r303, %r284, %p50;
	max.s32 	%r470, %r302, %r285;
	selp.b32 	%r304, %r446, %r471, %p47;
	selp.b32 	%r305, %r446, %r304, %p50;
	selp.b32 	%r471, %r446, %r305, %p49;
	mad.lo.s32 	%r450, %r26, 12, %r450;
	add.s32 	%r451, %r451, 4;
	and.b32  	%r465, %r27, 2147483644;
	setp.ne.s32 	%p51, %r451, %r465;
	@%p51 bra 	$L__BB0_19;
$L__BB0_20:
	and.b32  	%r307, %r27, 3;
	setp.eq.s32 	%p52, %r307, 0;
	@%p52 bra 	$L__BB0_25;
	setp.eq.s32 	%p53, %r307, 1;
	@%p53 bra 	$L__BB0_23;
	mul.lo.s32 	%r308, %r465, 3;
	mad.lo.s32 	%r309, %r308, %r26, %r475;
	mul.wide.s32 	%rd86, %r309, 4;
	add.s64 	%rd87, %rd5, %rd86;
	ld.global.u32 	%r310, [%rd87];
	mul.wide.s32 	%rd88, %r26, 4;
	add.s64 	%rd89, %rd87, %rd88;
	ld.global.u32 	%r311, [%rd89];
	add.s64 	%rd90, %rd89, %rd88;
	ld.global.u32 	%r312, [%rd90];
	mul.lo.s32 	%r313, %r446, %r25;
	add.s32 	%r314, %r310, %r313;
	shl.b32 	%r315, %r314, 2;
	mov.u32 	%r316, graph;
	add.s32 	%r317, %r316, %r315;
	ld.shared.u32 	%r318, [%r317];
	add.s32 	%r319, %r311, %r313;
	shl.b32 	%r320, %r319, 2;
	add.s32 	%r321, %r316, %r320;
	ld.shared.u32 	%r322, [%r321];
	add.s32 	%r323, %r322, %r318;
	add.s32 	%r324, %r312, %r313;
	shl.b32 	%r325, %r324, 2;
	add.s32 	%r326, %r316, %r325;
	ld.shared.u32 	%r327, [%r326];
	add.s32 	%r328, %r323, %r327;
	setp.gt.s32 	%p54, %r328, %r470;
	selp.b32 	%r329, %r465, %r469, %p54;
	max.s32 	%r330, %r328, %r470;
	shl.b32 	%r331, %r465, 1;
	sub.s32 	%r332, %r308, %r331;
	add.s32 	%r333, %r332, 1;
	add.s64 	%rd91, %rd90, %rd88;
	ld.global.u32 	%r334, [%rd91];
	add.s64 	%rd92, %rd91, %rd88;
	ld.global.u32 	%r335, [%rd92];
	add.s64 	%rd93, %rd92, %rd88;
	ld.global.u32 	%r336, [%rd93];
	add.s32 	%r337, %r334, %r313;
	shl.b32 	%r338, %r337, 2;
	add.s32 	%r339, %r316, %r338;
	ld.shared.u32 	%r340, [%r339];
	add.s32 	%r341, %r335, %r313;
	shl.b32 	%r342, %r341, 2;
	add.s32 	%r343, %r316, %r342;
	ld.shared.u32 	%r344, [%r343];
	add.s32 	%r345, %r344, %r340;
	add.s32 	%r346, %r336, %r313;
	shl.b32 	%r347, %r346, 2;
	add.s32 	%r348, %r316, %r347;
	ld.shared.u32 	%r349, [%r348];
	add.s32 	%r350, %r345, %r349;
	setp.gt.s32 	%p55, %r350, %r330;
	selp.b32 	%r469, %r333, %r329, %p55;
	max.s32 	%r470, %r350, %r330;
	selp.b32 	%r351, %r446, %r471, %p55;
	selp.b32 	%r471, %r446, %r351, %p54;
	add.s32 	%r465, %r332, 2;
$L__BB0_23:
	and.b32  	%r352, %r27, 1;
	setp.eq.b32 	%p56, %r352, 1;
	not.pred 	%p57, %p56;
	@%p57 bra 	$L__BB0_25;
	mul.lo.s32 	%r353, %r465, %r26;
	mad.lo.s32 	%r354, %r353, 3, %r475;
	mul.wide.s32 	%rd94, %r354, 4;
	add.s64 	%rd95, %rd5, %rd94;
	ld.global.u32 	%r355, [%rd95];
	mul.wide.s32 	%rd96, %r26, 4;
	add.s64 	%rd97, %rd95, %rd96;
	ld.global.u32 	%r356, [%rd97];
	add.s64 	%rd98, %rd97, %rd96;
	ld.global.u32 	%r357, [%rd98];
	mul.lo.s32 	%r358, %r446, %r25;
	add.s32 	%r359, %r355, %r358;
	shl.b32 	%r360, %r359, 2;
	mov.u32 	%r361, graph;
	add.s32 	%r362, %r361, %r360;
	ld.shared.u32 	%r363, [%r362];
	add.s32 	%r364, %r356, %r358;
	shl.b32 	%r365, %r364, 2;
	add.s32 	%r366, %r361, %r365;
	ld.shared.u32 	%r367, [%r366];
	add.s32 	%r368, %r367, %r363;
	add.s32 	%r369, %r357, %r358;
	shl.b32 	%r370, %r369, 2;
	add.s32 	%r371, %r361, %r370;
	ld.shared.u32 	%r372, [%r371];
	add.s32 	%r373, %r368, %r372;
	setp.gt.s32 	%p58, %r373, %r470;
	selp.b32 	%r469, %r465, %r469, %p58;
	max.s32 	%r470, %r373, %r470;
	selp.b32 	%r471, %r446, %r471, %p58;
$L__BB0_25:
	add.s32 	%r446, %r446, 1;
	setp.ne.s32 	%p59, %r446, %r25;
	@%p59 bra 	$L__BB0_16;
	mul.lo.s32 	%r472, %r469, 3;
$L__BB0_27:
	mad.lo.s32 	%r374, %r471, %r24, %r475;
	cvta.to.global.u64 	%rd99, %rd20;
	mul.wide.s32 	%rd100, %r374, 4;
	add.s64 	%rd101, %rd99, %rd100;
	mov.b32 	%r375, -1;
	st.global.u32 	[%rd101], %r375;
	ld.global.u32 	%r376, [%rd1];
	ld.global.u32 	%r377, [%rd1+4];
	mad.lo.s32 	%r378, %r377, %r472, %r475;
	mul.wide.s32 	%rd102, %r378, 4;
	add.s64 	%rd103, %rd5, %rd102;
	ld.global.u32 	%r379, [%rd103];
	mul.wide.s32 	%rd104, %r377, 4;
	add.s64 	%rd105, %rd103, %rd104;
	ld.global.u32 	%r380, [%rd105];
	add.s64 	%rd106, %rd105, %rd104;
	ld.global.u32 	%r381, [%rd106];
	st.global.u32 	[%rd103], %r471;
	st.global.u32 	[%rd105], %r379;
	st.global.u32 	[%rd106], %r380;
	ld.global.u32 	%r382, [%rd6];
	mul.lo.s32 	%r383, %r377, 3;
	mad.lo.s32 	%r384, %r383, %r382, %r475;
	mul.wide.s32 	%rd107, %r384, 4;
	add.s64 	%rd108, %rd5, %rd107;
	st.global.u32 	[%rd108], %r471;
	ld.global.u32 	%r385, [%rd6];
	mad.lo.s32 	%r386, %r383, %r385, %r377;
	add.s32 	%r387, %r386, %r475;
	mul.wide.s32 	%rd109, %r387, 4;
	add.s64 	%rd110, %rd5, %rd109;
	st.global.u32 	[%rd110], %r379;
	ld.global.u32 	%r388, [%rd6];
	add.s32 	%r389, %r388, 1;
	st.global.u32 	[%rd6], %r389;
	mad.lo.s32 	%r390, %r388, 3, 2;
	mad.lo.s32 	%r391, %r390, %r377, %r475;
	mul.wide.s32 	%rd111, %r391, 4;
	add.s64 	%rd112, %rd5, %rd111;
	st.global.u32 	[%rd112], %r381;
	ld.global.u32 	%r392, [%rd6];
	mad.lo.s32 	%r393, %r383, %r392, %r475;
	mul.wide.s32 	%rd113, %r393, 4;
	add.s64 	%rd114, %rd5, %rd113;
	st.global.u32 	[%rd114], %r471;
	ld.global.u32 	%r394, [%rd6];
	mad.lo.s32 	%r395, %r383, %r394, %r377;
	add.s32 	%r396, %r395, %r475;
	mul.wide.s32 	%rd115, %r396, 4;
	add.s64 	%rd116, %rd5, %rd115;
	st.global.u32 	[%rd116], %r380;
	ld.global.u32 	%r397, [%rd6];
	add.s32 	%r398, %r397, 1;
	st.global.u32 	[%rd6], %r398;
	mad.lo.s32 	%r399, %r397, 3, 2;
	mad.lo.s32 	%r400, %r399, %r377, %r475;
	mul.wide.s32 	%rd117, %r400, 4;
	add.s64 	%rd118, %rd5, %rd117;
	st.global.u32 	[%rd118], %r381;
	mul.lo.s32 	%r401, %r376, %r471;
	add.s32 	%r402, %r379, %r401;
	shl.b32 	%r403, %r402, 2;
	mov.u32 	%r404, graph;
	add.s32 	%r405, %r404, %r403;
	ld.shared.u32 	%r406, [%r405];
	add.s32 	%r407, %r380, %r401;
	shl.b32 	%r408, %r407, 2;
	add.s32 	%r409, %r404, %r408;
	ld.shared.u32 	%r410, [%r409];
	add.s32 	%r411, %r410, %r406;
	add.s32 	%r412, %r381, %r401;
	shl.b32 	%r413, %r412, 2;
	add.s32 	%r414, %r404, %r413;
	ld.shared.u32 	%r415, [%r414];
	add.s32 	%r416, %r411, %r415;
	ld.global.u32 	%r417, [%rd7];
	add.s32 	%r418, %r416, %r417;
	st.global.u32 	[%rd7], %r418;
	ld.global.u32 	%r419, [%rd8];
	add.s32 	%r420, %r419, -1;
	st.global.u32 	[%rd8], %r420;
	setp.ne.s32 	%p60, %r420, 0;
	@%p60 bra 	$L__BB0_14;
	ld.global.u32 	%r474, [%rd7];
$L__BB0_29:
	ld.param.u64 	%rd141, [_Z5solveP4Node6ParamsPii_param_2];
	cvta.to.global.u64 	%rd119, %rd141;
	atom.global.max.s32 	%r421, [%rd119], %r474;
	bar.sync 	0;
	ld.global.u32 	%r422, [%rd7];
	ld.global.u32 	%r423, [%rd119];
	setp.ne.s32 	%p61, %r422, %r423;
	@%p61 bra 	$L__BB0_37;
	ld.global.u32 	%r73, [%rd6];
	ld.global.u32 	%r74, [%rd1+4];
	setp.lt.s32 	%p62, %r73, 1;
	@%p62 bra 	$L__BB0_37;
	and.b32  	%r75, %r73, 3;
	setp.lt.u32 	%p63, %r73, 4;
	mov.b32 	%r477, 0;
	@%p63 bra 	$L__BB0_34;
	and.b32  	%r477, %r73, 2147483644;
	neg.s32 	%r476, %r477;
	mul.lo.s32 	%r78, %r74, 12;
	add.s64 	%rd142, %rd1, 62779652;
	mul.wide.s32 	%rd122, %r74, 4;
$L__BB0_33:
	mul.wide.s32 	%rd120, %r475, 4;
	add.s64 	%rd121, %rd5, %rd120;
	ld.global.u32 	%r425, [%rd121];
	add.s64 	%rd123, %rd121, %rd122;
	ld.global.u32 	%r426, [%rd123];
	add.s64 	%rd124, %rd123, %rd122;
	ld.global.u32 	%r427, [%rd124];
	st.global.u32 	[%rd142+-44], %r425;
	st.global.u32 	[%rd142+-40], %r426;
	st.global.u32 	[%rd142+-36], %r427;
	add.s64 	%rd125, %rd124, %rd122;
	ld.global.u32 	%r428, [%rd125];
	add.s64 	%rd126, %rd125, %rd122;
	ld.global.u32 	%r429, [%rd126];
	add.s64 	%rd127, %rd126, %rd122;
	ld.global.u32 	%r430, [%rd127];
	st.global.u32 	[%rd142+-32], %r428;
	st.global.u32 	[%rd142+-28], %r429;
	st.global.u32 	[%rd142+-24], %r430;
	add.s64 	%rd128, %rd127, %rd122;
	ld.global.u32 	%r431, [%rd128];
	add.s64 	%rd129, %rd128, %rd122;
	ld.global.u32 	%r432, [%rd129];
	add.s64 	%rd130, %rd129, %rd122;
	ld.global.u32 	%r433, [%rd130];
	st.global.u32 	[%rd142+-20], %r431;
	st.global.u32 	[%rd142+-16], %r432;
	st.global.u32 	[%rd142+-12], %r433;
	add.s64 	%rd131, %rd130, %rd122;
	ld.global.u32 	%r434, [%rd131];
	add.s64 	%rd132, %rd131, %rd122;
	ld.global.u32 	%r435, [%rd132];
	add.s64 	%rd133, %rd132, %rd122;
	ld.global.u32 	%r436, [%rd133];
	st.global.u32 	[%rd142+-8], %r434;
	st.global.u32 	[%rd142+-4], %r435;
	st.global.u32 	[%rd142], %r436;
	add.s32 	%r476, %r476, 4;
	add.s32 	%r475, %r475, %r78;
	add.s64 	%rd142, %rd142, 48;
	setp.ne.s32 	%p64, %r476, 0;
	@%p64 bra 	$L__BB0_33;
$L__BB0_34:
	setp.eq.s32 	%p65, %r75, 0;
	@%p65 bra 	$L__BB0_37;
	mul.lo.s32 	%r437, %r477, 3;
	mul.wide.u32 	%rd134, %r437, 4;
	add.s64 	%rd135, %rd134, %rd1;
	add.s64 	%rd143, %rd135, 62779616;
	mad.lo.s32 	%r438, %r437, %r74, %r3;
	add.s32 	%r479, %r438, %r2;
	mul.lo.s32 	%r85, %r74, 3;
	neg.s32 	%r478, %r75;
	mul.wide.s32 	%rd138, %r74, 4;
$L__BB0_36:
	.pragma "nounroll";
	mul.wide.s32 	%rd136, %r479, 4;
	add.s64 	%rd137, %rd5, %rd136;
	ld.global.u32 	%r439, [%rd137];
	add.s64 	%rd139, %rd137, %rd138;
	ld.global.u32 	%r440, [%rd139];
	add.s64 	%rd140, %rd139, %rd138;
	ld.global.u32 	%r441, [%rd140];
	st.global.u32 	[%rd143+-8], %r439;
	st.global.u32 	[%rd143+-4], %r440;
	st.global.u32 	[%rd143], %r441;
	add.s64 	%rd143, %rd143, 12;
	add.s32 	%r479, %r479, %r85;
	add.s32 	%r478, %r478, 1;
	setp.ne.s32 	%p66, %r478, 0;
	@%p66 bra 	$L__BB0_36;
$L__BB0_37:
	bar.sync 	0;
$L__BB0_38:
	ret;

}


// ===== COMPILED SASS (sm_100) =====

	.target	sm_100

	.elftype	@"ET_EXEC"


//--------------------- .note.nv.tkinfo           --------------------------
	.section	.note.nv.tkinfo,"",@"SHT_NOTE"
	.sectionflags	@"SHF_NOTE_NV_TKINFO"
	.tkinfo
        /*0018*/ 	.word	0x00000002
        /*0030*/ 	.string	""
        /*0030*/ 	.string	"ptxas"
        /*0030*/ 	.string	"Cuda compilation tools, release 13.0, V13.0.88"
        /*0030*/ 	.string	"Build cuda_13.0.r13.0/compiler.36424714_0"
        /*0030*/ 	.string	"-arch sm_100 -m 64 "



//--------------------- .note.nv.cuinfo           --------------------------
	.section	.note.nv.cuinfo,"",@"SHT_NOTE"
	.sectionflags	@"SHF_NOTE_NV_CUINFO"
        /*0018*/ 	.short	0x0002
        /*001a*/ 	.short	0x0064
        /*001c*/ 	.short	0x0082
	.zero		2


//--------------------- .nv.info                  --------------------------
	.section	.nv.info,"",@"SHT_CUDA_INFO"
	.align	4


	//----- nvinfo : EIATTR_REGCOUNT
	.align		4
        /*0000*/ 	.byte	0x04, 0x2f
        /*0002*/ 	.short	(.L_1 - .L_0)
	.align		4
.L_0:
        /*0004*/ 	.word	index@(_Z5solveP4Node6ParamsPii)
        /*0008*/ 	.word	0x00000020


	//----- nvinfo : EIATTR_FRAME_SIZE
	.align		4
.L_1:
        /*000c*/ 	.byte	0x04, 0x11
        /*000e*/ 	.short	(.L_3 - .L_2)
	.align		4
.L_2:
        /*0010*/ 	.word	index@(_Z5solveP4Node6ParamsPii)
        /*0014*/ 	.word	0x00000000


	//----- nvinfo : EIATTR_MIN_STACK_SIZE
	.align		4
.L_3:
        /*0018*/ 	.byte	0x04, 0x12
        /*001a*/ 	.short	(.L_5 - .L_4)
	.align		4
.L_4:
        /*001c*/ 	.word	index@(_Z5solveP4Node6ParamsPii)
        /*0020*/ 	.word	0x00000000
.L_5:


//--------------------- .nv.compat                --------------------------
	.section	.nv.compat,"",@"SHT_CUDA_COMPAT_INFO"
	.align	4
        /*0000*/ 	.byte	0x02, 0x09, 0x00, 0x00, 0x02, 0x02, 0x01, 0x00, 0x02, 0x05, 0x05, 0x00, 0x03, 0x07, 0x01, 0x01
        /*0010*/ 	.byte	0x02, 0x03, 0x00, 0x00, 0x02, 0x06, 0x01, 0x00, 0x04, 0x0b, 0x08, 0x00, 0x09, 0x00, 0x00, 0x00
        /*0020*/ 	.byte	0x00, 0x00, 0x00, 0x00


//--------------------- .nv.info._Z5solveP4Node6ParamsPii --------------------------
	.section	.nv.info._Z5solveP4Node6ParamsPii,"",@"SHT_CUDA_INFO"
	.sectionflags	@""
	.align	4


	//----- nvinfo : EIATTR_CUDA_API_VERSION
	.align		4
        /*0000*/ 	.byte	0x04, 0x37
        /*0002*/ 	.short	(.L_7 - .L_6)
.L_6:
        /*0004*/ 	.word	0x00000082


	//----- nvinfo : EIATTR_KPARAM_INFO
	.align		4
.L_7:
        /*0008*/ 	.byte	0x04, 0x17
        /*000a*/ 	.short	(.L_9 - .L_8)
.L_8:
        /*000c*/ 	.word	0x00000000
        /*0010*/ 	.short	0x0003
        /*0012*/ 	.short	0x0038
        /*0014*/ 	.byte	0x00, 0xf0, 0x11, 0x00


	//----- nvinfo : EIATTR_KPARAM_INFO
	.align		4
.L_9:
        /*0018*/ 	.byte	0x04, 0x17
        /*001a*/ 	.short	(.L_11 - .L_10)
.L_10:
        /*001c*/ 	.word	0x00000000
        /*0020*/ 	.short	0x0002
        /*0022*/ 	.short	0x0030
        /*0024*/ 	.byte	0x00, 0xf5, 0x21, 0x00


	//----- nvinfo : EIATTR_KPARAM_INFO
	.align		4
.L_11:
        /*0028*/ 	.byte	0x04, 0x17
        /*002a*/ 	.short	(.L_13 - .L_12)
.L_12:
        /*002c*/ 	.word	0x00000000
        /*0030*/ 	.short	0x0001
        /*0032*/ 	.short	0x0008
        /*0034*/ 	.byte	0x00, 0xf0, 0xa1, 0x00


	//----- nvinfo : EIATTR_KPARAM_INFO
	.align		4
.L_13:
        /*0038*/ 	.byte	0x04, 0x17
        /*003a*/ 	.short	(.L_15 - .L_14)
.L_14:
        /*003c*/ 	.word	0x00000000
        /*0040*/ 	.short	0x0000
        /*0042*/ 	.short	0x0000
        /*0044*/ 	.byte	0x00, 0xf5, 0x21, 0x00


	//----- nvinfo : EIATTR_SPARSE_MMA_MASK
	.align		4
.L_15:
        /*0048*/ 	.byte	0x03, 0x50
        /*004a*/ 	.short	0x0000


	//----- nvinfo : EIATTR_MAXREG_COUNT
	.align		4
        /*004c*/ 	.byte	0x03, 0x1b
        /*004e*/ 	.short	0x00ff


	//----- nvinfo : EIATTR_NUM_BARRIERS
	.align		4
        /*0050*/ 	.byte	0x02, 0x4c
        /*0052*/ 	.byte	0x01
	.zero		1


	//----- nvinfo : EIATTR_MERCURY_ISA_VERSION
	.align		4
        /*0054*/ 	.byte	0x03, 0x5f
        /*0056*/ 	.short	0x0101


	//----- nvinfo : EIATTR_INT_WARP_WIDE_INSTR_OFFSETS
	.align		4
        /*0058*/ 	.byte	0x04, 0x31
        /*005a*/ 	.short	(.L_17 - .L_16)


	//   ....[0]....
.L_16:
        /*005c*/ 	.word	0x000021b0


	//   ....[1]....
        /*0060*/ 	.word	0x000021c0


	//----- nvinfo : EIATTR_VRC_CTA_INIT_COUNT
	.align		4
.L_17:
        /*0064*/ 	.byte	0x02, 0x4a
	.zero		1
	.zero		1


	//----- nvinfo : EIATTR_EXIT_INSTR_OFFSETS
	.align		4
        /*0068*/ 	.byte	0x04, 0x1c
        /*006a*/ 	.short	(.L_19 - .L_18)


	//   ....[0]....
.L_18:
        /*006c*/ 	.word	0x000001d0


	//   ....[1]....
        /*0070*/ 	.word	0x00002810


	//----- nvinfo : EIATTR_CRS_STACK_SIZE
	.align		4
.L_19:
        /*0074*/ 	.byte	0x04, 0x1e
        /*0076*/ 	.short	(.L_21 - .L_20)
.L_20:
        /*0078*/ 	.word	0x00000000


	//----- nvinfo : EIATTR_CBANK_PARAM_SIZE
	.align		4
.L_21:
        /*007c*/ 	.byte	0x03, 0x19
        /*007e*/ 	.short	0x003c


	//----- nvinfo : EIATTR_PARAM_CBANK
	.align		4
        /*0080*/ 	.byte	0x04, 0x0a
        /*0082*/ 	.short	(.L_23 - .L_22)
	.align		4
.L_22:
        /*0084*/ 	.word	index@(.nv.constant0._Z5solveP4Node6ParamsPii)
        /*0088*/ 	.short	0x0380
        /*008a*/ 	.short	0x003c


	//----- nvinfo : EIATTR_SW_WAR
	.align		4
.L_23:
        /*008c*/ 	.byte	0x04, 0x36
        /*008e*/ 	.short	(.L_25 - .L_24)
.L_24:
        /*0090*/ 	.word	0x00000008
.L_25:


//--------------------- .nv.callgraph             --------------------------
	.section	.nv.callgraph,"",@"SHT_CUDA_CALLGRAPH"
	.align	4
	.sectionentsize	8
	.align		4
        /*0000*/ 	.word	0x00000000
	.align		4
        /*0004*/ 	.word	0xffffffff
	.align		4
        /*0008*/ 	.word	0x00000000
	.align		4
        /*000c*/ 	.word	0xfffffffe
	.align		4
        /*0010*/ 	.word	0x00000000
	.align		4
        /*0014*/ 	.word	0xfffffffd
	.align		4
        /*0018*/ 	.word	0x00000000
	.align		4
        /*001c*/ 	.word	0xfffffffc


//--------------------- .text._Z5solveP4Node6ParamsPii --------------------------
	.section	.text._Z5solveP4Node6ParamsPii,"ax",@progbits
	.align	128
        .global         _Z5solveP4Node6ParamsPii
        .type           _Z5solveP4Node6ParamsPii,@function
        .size           _Z5solveP4Node6ParamsPii,(.L_x_27 - _Z5solveP4Node6ParamsPii)
        .other          _Z5solveP4Node6ParamsPii,@"STO_CUDA_ENTRY STV_DEFAULT"
_Z5solveP4Node6ParamsPii:
.text._Z5solveP4Node6ParamsPii:
[----:B------:R-:W-:Y:S08]  /*0000*/  LDC R1, c[0x0][0x37c] ;  /* 0x0000df00ff017b82 */ /* 0x000ff00000000800 */
[----:B------:R-:W0:Y:S01]  /*0010*/  LDC.64 R16, c[0x0][0x380] ;  /* 0x0000e000ff107b82 */ /* 0x000e220000000a00 */
[----:B------:R-:W0:Y:S02]  /*0020*/  LDCU.64 UR8, c[0x0][0x358] ;  /* 0x00006b00ff0877ac */ /* 0x000e240008000a00 */
[----:B0-----:R-:W2:Y:S04]  /*0030*/  LDG.E R3, desc[UR8][R16.64] ;  /* 0x0000000810037981 */ /* 0x001ea8000c1e1900 */
[----:B------:R-:W3:Y:S01]  /*0040*/  LDG.E R5, desc[UR8][R16.64+0x4] ;  /* 0x0000040810057981 */ /* 0x000ee2000c1e1900 */
[----:B------:R-:W0:Y:S01]  /*0050*/  S2UR UR4, SR_CTAID.X ;  /* 0x00000000000479c3 */ /* 0x000e220000002500 */
[----:B------:R-:W0:Y:S01]  /*0060*/  LDCU UR5, c[0x0][0x360] ;  /* 0x00006c00ff0577ac */ /* 0x000e220008000800 */
[----:B------:R-:W-:Y:S01]  /*0070*/  BSSY.RECONVERGENT B0, `(.L_x_0) ;  /* 0x0000014000007945 */ /* 0x000fe20003800200 */
[----:B------:R-:W1:Y:S01]  /*0080*/  S2R R0, SR_TID.X ;  /* 0x0000000000007919 */ /* 0x000e620000002100 */
[----:B0-----:R-:W-:-:S06]  /*0090*/  UIMAD UR4, UR5, UR4, URZ ;  /* 0x00000004050472a4 */ /* 0x001fcc000f8e02ff */
[----:B-1----:R-:W-:Y:S02]  /*00a0*/  VIADD R2, R0, UR4 ;  /* 0x0000000400027c36 */ /* 0x002fe40008000000 */
[----:B--2---:R-:W-:-:S03]  /*00b0*/  IMAD R9, R3, R3, RZ ;  /* 0x0000000303097224 */ /* 0x004fc600078e02ff */
[----:B---3--:R-:W-:Y:S02]  /*00c0*/  ISETP.GE.AND P1, PT, R2, R5, PT ;  /* 0x000000050200720c */ /* 0x008fe40003f26270 */
[----:B------:R-:W-:-:S13]  /*00d0*/  ISETP.GE.U32.AND P0, PT, R0, R9, PT ;  /* 0x000000090000720c */ /* 0x000fda0003f06070 */
[----:B------:R-:W-:Y:S05]  /*00e0*/  @P0 BRA `(.L_x_1) ;  /* 0x0000000000300947 */ /* 0x000fea0003800000 */
[----:B------:R-:W0:Y:S01]  /*00f0*/  S2R R11, SR_CgaCtaId ;  /* 0x00000000000b7919 */ /* 0x000e220000008800 */
[----:B------:R-:W1:Y:S01]  /*0100*/  LDC.64 R6, c[0x0][0x380] ;  /* 0x0000e000ff067b82 */ /* 0x000e620000000a00 */
[----:B------:R-:W-:Y:S01]  /*0110*/  MOV R4, 0x400 ;  /* 0x0000040000047802 */ /* 0x000fe20000000f00 */
[----:B------:R-:W-:-:S03]  /*0120*/  IMAD.MOV.U32 R8, RZ, RZ, R0 ;  /* 0x000000ffff087224 */ /* 0x000fc600078e0000 */
[----:B0-----:R-:W-:-:S07]  /*0130*/  LEA R11, R11, R4, 0x18 ;  /* 0x000000040b0b7211 */ /* 0x001fce00078ec0ff */
.L_x_2:
[----:B01----:R-:W-:-:S06]  /*0140*/  IMAD.WIDE R4, R8, 0x4, R6 ;  /* 0x0000000408047825 */ /* 0x003fcc00078e0206 */
[----:B------:R-:W2:Y:S01]  /*0150*/  LDG.E R4, desc[UR8][R4.64+0x8] ;  /* 0x0000080804047981 */ /* 0x000ea2000c1e1900 */
[C---:B------:R-:W-:Y:S01]  /*0160*/  LEA R13, R8.reuse, R11, 0x2 ;  /* 0x0000000b080d7211 */ /* 0x040fe200078e10ff */
[----:B------:R-:W-:-:S05]  /*0170*/  VIADD R8, R8, UR5 ;  /* 0x0000000508087c36 */ /* 0x000fca0008000000 */
[----:B------:R-:W-:Y:S01]  /*0180*/  ISETP.GE.AND P0, PT, R8, R9, PT ;  /* 0x000000090800720c */ /* 0x000fe20003f06270 */
[----:B--2---:R0:W-:-:S12]  /*0190*/  STS [R13], R4 ;  /* 0x000000040d007388 */ /* 0x0041d80000000800 */
[----:B------:R-:W-:Y:S05]  /*01a0*/  @!P0 BRA `(.L_x_2) ;  /* 0xfffffffc00e48947 */ /* 0x000fea000383ffff */
.L_x_1:
[----:B------:R-:W-:Y:S05]  /*01b0*/  BSYNC.RECONVERGENT B0 ;  /* 0x0000000000007941 */ /* 0x000fea0003800200 */
.L_x_0:
[----:B------:R-:W-:Y:S06]  /*01c0*/  BAR.SYNC.DEFER_BLOCKING 0x0 ;  /* 0x0000000000007b1d */ /* 0x000fec0000010000 */
[----:B------:R-:W-:Y:S05]  /*01d0*/  @P1 EXIT ;  /* 0x000000000000194d */ /* 0x000fea0003800000 */
[----:B------:R-:W1:Y:S01]  /*01e0*/  LDC.64 R14, c[0x0][0x388] ;  /* 0x0000e200ff0e7b82 */ /* 0x000e620000000a00 */
[----:B------:R-:W-:Y:S01]  /*01f0*/  MOV R19, 0xffffffff ;  /* 0xffffffff00137802 */ /* 0x000fe20000000f00 */
[----:B------:R-:W-:Y:S01]  /*0200*/  VIADD R5, R3, 0xfffffffc ;  /* 0xfffffffc03057836 */ /* 0x000fe20000000000 */
[----:B------:R-:W2:Y:S05]  /*0210*/  LDCU UR5, c[0x0][0x3b8] ;  /* 0x00007700ff0577ac */ /* 0x000eaa0008000800 */
[----:B0-----:R-:W0:Y:S08]  /*0220*/  LDC.64 R12, c[0x0][0x398] ;  /* 0x0000e600ff0c7b82 */ /* 0x001e300000000a00 */
[----:B------:R-:W3:Y:S01]  /*0230*/  LDC.64 R10, c[0x0][0x390] ;  /* 0x0000e400ff0a7b82 */ /* 0x000ee20000000a00 */
[----:B-1----:R-:W-:-:S07]  /*0240*/  IMAD.WIDE R14, R2, 0x4, R14 ;  /* 0x00000004020e7825 */ /* 0x002fce00078e020e */
[----:B------:R-:W1:Y:S01]  /*0250*/  LDC.64 R8, c[0x0][0x380] ;  /* 0x0000e000ff087b82 */ /* 0x000e620000000a00 */
[----:B------:R4:W-:Y:S01]  /*0260*/  STG.E desc[UR8][R14.64], RZ ;  /* 0x000000ff0e007986 */ /* 0x0009e2000c101908 */
[----:B0-----:R-:W-:-:S05]  /*0270*/  IMAD.WIDE R12, R2, 0x4, R12 ;  /* 0x00000004020c7825 */ /* 0x001fca00078e020c */
[----:B------:R4:W-:Y:S01]  /*0280*/  STG.E desc[UR8][R12.64], R19 ;  /* 0x000000130c007986 */ /* 0x0009e2000c101908 */
[----:B---3--:R-:W-:-:S05]  /*0290*/  IMAD.WIDE R10, R2, 0x4, R10 ;  /* 0x00000004020a7825 */ /* 0x008fca00078e020a */
[----:B------:R4:W-:Y:S04]  /*02a0*/  STG.E desc[UR8][R10.64], R5 ;  /* 0x000000050a007986 */ /* 0x0009e8000c101908 */
[----:B------:R-:W3:Y:S01]  /*02b0*/  LDG.E R3, desc[UR8][R16.64] ;  /* 0x0000000810037981 */ /* 0x000ee2000c1e1900 */
[----:B--2---:R-:W-:-:S04]  /*02c0*/  VIADD R4, R2, UR5 ;  /* 0x0000000502047c36 */ /* 0x004fc80008000000 */
[----:B------:R-:W-:-:S04]  /*02d0*/  IMAD.SHL.U32 R7, R4, 0x4, RZ ;  /* 0x0000000404077824 */ /* 0x000fc800078e00ff */
[----:B-1----:R-:W-:Y:S01]  /*02e0*/  IMAD.WIDE R8, R7, 0x4, R8 ;  /* 0x0000000407087825 */ /* 0x002fe200078e0208 */
[----:B---3--:R-:W-:-:S13]  /*02f0*/  ISETP.GE.AND P0, PT, R3, 0x1, PT ;  /* 0x000000010300780c */ /* 0x008fda0003f06270 */
[----:B----4-:R-:W-:Y:S05]  /*0300*/  @!P0 BRA `(.L_x_3) ;  /* 0x0000000400948947 */ /* 0x010fea0003800000 */
[----:B------:R0:W5:Y:S04]  /*0310*/  LDG.E R5, desc[UR8][R16.64+0x4] ;  /* 0x0000040810057981 */ /* 0x000168000c1e1900 */
[----:B------:R0:W5:Y:S04]  /*0320*/  LDG.E R4, desc[UR8][R8.64+0x9c48] ;  /* 0x009c480808047981 */ /* 0x000168000c1e1900 */
[----:B------:R0:W5:Y:S04]  /*0330*/  LDG.E R6, desc[UR8][R8.64+0x9c4c] ;  /* 0x009c4c0808067981 */ /* 0x000168000c1e1900 */
[----:B------:R0:W5:Y:S04]  /*0340*/  LDG.E R7, desc[UR8][R8.64+0x9c50] ;  /* 0x009c500808077981 */ /* 0x000168000c1e1900 */
[----:B------:R0:W5:Y:S01]  /*0350*/  LDG.E R24, desc[UR8][R8.64+0x9c54] ;  /* 0x009c540808187981 */ /* 0x000162000c1e1900 */
[----:B------:R-:W-:Y:S01]  /*0360*/  ISETP.GE.U32.AND P0, PT, R3, 0x4, PT ;  /* 0x000000040300780c */ /* 0x000fe20003f06070 */
[----:B------:R-:W-:-:S12]  /*0370*/  HFMA2 R25, -RZ, RZ, 0, 0 ;  /* 0x00000000ff197431 */ /* 0x000fd800000001ff */
[----:B0-----:R-:W-:Y:S05]  /*0380*/  @!P0 BRA `(.L_x_4) ;  /* 0x0000000000c88947 */ /* 0x001fea0003800000 */
[----:B------:R-:W0:Y:S01]  /*0390*/  LDC.64 R18, c[0x0][0x3a8] ;  /* 0x0000ea00ff127b82 */ /* 0x000e220000000a00 */
[----:B------:R-:W-:Y:S01]  /*03a0*/  LOP3.LUT R25, R3, 0x7ffffffc, RZ, 0xc0, !PT ;  /* 0x7ffffffc03197812 */ /* 0x000fe200078ec0ff */
[----:B------:R-:W-:-:S07]  /*03b0*/  IMAD.MOV.U32 R27, RZ, RZ, RZ ;  /* 0x000000ffff1b7224 */ /* 0x000fce00078e00ff */
.L_x_5:
[C---:B-----5:R-:W-:Y:S01]  /*03c0*/  ISETP.NE.AND P1, PT, R27.reuse, R24, PT ;  /* 0x000000181b00720c */ /* 0x060fe20003f25270 */
[C---:B-1----:R-:W-:Y:S01]  /*03d0*/  VIADD R21, R27.reuse, 0x1 ;  /* 0x000000011b157836 */ /* 0x042fe20000000000 */
[----:B------:R-:W-:Y:S01]  /*03e0*/  ISETP.NE.AND P4, PT, R27, R7, PT ;  /* 0x000000071b00720c */ /* 0x000fe20003f85270 */
[----:B------:R-:W-:Y:S01]  /*03f0*/  IMAD R23, R5, R27, R2 ;  /* 0x0000001b05177224 */ /* 0x000fe200078e0202 */
[C---:B------:R-:W-:Y:S02]  /*0400*/  SEL R20, R27.reuse, 0xffffffff, P1 ;  /* 0xffffffff1b147807 */ /* 0x040fe40000800000 */
[----:B------:R-:W-:Y:S01]  /*0410*/  ISETP.NE.AND P0, PT, R27, R6, PT ;  /* 0x000000061b00720c */ /* 0x000fe20003f05270 */
[----:B0-----:R-:W-:Y:S01]  /*0420*/  IMAD.WIDE R22, R23, 0x4, R18 ;  /* 0x0000000417167825 */ /* 0x001fe200078e0212 */
[----:B------:R-:W-:Y:S02]  /*0430*/  ISETP.NE.AND P1, PT, R21, R24, PT ;  /* 0x000000181500720c */ /* 0x000fe40003f25270 */
[----:B------:R-:W-:-:S02]  /*0440*/  SEL R20, R20, 0xffffffff, P4 ;  /* 0xffffffff14147807 */ /* 0x000fc40002000000 */
[C---:B------:R-:W-:Y:S02]  /*0450*/  ISETP.NE.AND P3, PT, R21.reuse, R7, PT ;  /* 0x000000071500720c */ /* 0x040fe40003f65270 */
[C---:B------:R-:W-:Y:S02]  /*0460*/  ISETP.NE.AND P5, PT, R21.reuse, R6, PT ;  /* 0x000000061500720c */ /* 0x040fe40003fa5270 */
[-C--:B------:R-:W-:Y:S02]  /*0470*/  ISETP.NE.AND P4, PT, R21, R4.reuse, PT ;  /* 0x000000041500720c */ /* 0x080fe40003f85270 */
[----:B------:R-:W-:Y:S02]  /*0480*/  ISETP.NE.AND P2, PT, R27, R4, PT ;  /* 0x000000041b00720c */ /* 0x000fe40003f45270 */
[----:B------:R-:W-:Y:S02]  /*0490*/  SEL R21, R21, 0xffffffff, P1 ;  /* 0xffffffff15157807 */ /* 0x000fe40000800000 */
[----:B------:R-:W-:-:S02]  /*04a0*/  SEL R20, R20, 0xffffffff, P0 ;  /* 0xffffffff14147807 */ /* 0x000fc40000000000 */
[----:B------:R-:W-:Y:S02]  /*04b0*/  IADD3 R28, PT, PT, R27, 0x2, RZ ;  /* 0x000000021b1c7810 */ /* 0x000fe40007ffe0ff */
[----:B------:R-:W-:Y:S02]  /*04c0*/  SEL R21, R21, 0xffffffff, P3 ;  /* 0xffffffff15157807 */ /* 0x000fe40001800000 */
[----:B------:R-:W-:Y:S02]  /*04d0*/  SEL R29, R20, 0xffffffff, P2 ;  /* 0xffffffff141d7807 */ /* 0x000fe40001000000 */
[C---:B------:R-:W-:Y:S02]  /*04e0*/  ISETP.NE.AND P1, PT, R28.reuse, R24, PT ;  /* 0x000000181c00720c */ /* 0x040fe40003f25270 */
[----:B------:R-:W-:Y:S01]  /*04f0*/  SEL R26, R21, 0xffffffff, P5 ;  /* 0xffffffff151a7807 */ /* 0x000fe20002800000 */
[----:B------:R0:W-:Y:S01]  /*0500*/  STG.E desc[UR8][R22.64], R29 ;  /* 0x0000001d16007986 */ /* 0x0001e2000c101908 */
[----:B------:R-:W-:Y:S01]  /*0510*/  IMAD.WIDE R20, R5, 0x4, R22 ;  /* 0x0000000405147825 */ /* 0x000fe200078e0216 */
[----:B------:R-:W-:-:S02]  /*0520*/  ISETP.NE.AND P0, PT, R28, R7, PT ;  /* 0x000000071c00720c */ /* 0x000fc40003f05270 */
[----:B------:R-:W-:-:S05]  /*0530*/  SEL R26, R26, 0xffffffff, P4 ;  /* 0xffffffff1a1a7807 */ /* 0x000fca0002000000 */
[----:B------:R1:W-:Y:S01]  /*0540*/  STG.E desc[UR8][R20.64], R26 ;  /* 0x0000001a14007986 */ /* 0x0003e2000c101908 */
[C---:B0-----:R-:W-:Y:S02]  /*0550*/  SEL R22, R28.reuse, 0xffffffff, P1 ;  /* 0xffffffff1c167807 */ /* 0x041fe40000800000 */
[----:B------:R-:W-:Y:S02]  /*0560*/  ISETP.NE.AND P1, PT, R28, R6, PT ;  /* 0x000000061c00720c */ /* 0x000fe40003f25270 */
[----:B------:R-:W-:Y:S02]  /*0570*/  SEL R22, R22, 0xffffffff, P0 ;  /* 0xffffffff16167807 */ /* 0x000fe40000000000 */
[----:B------:R-:W-:Y:S02]  /*0580*/  ISETP.NE.AND P0, PT, R28, R4, PT ;  /* 0x000000041c00720c */ /* 0x000fe40003f05270 */
[----:B------:R-:W-:Y:S01]  /*0590*/  SEL R28, R22, 0xffffffff, P1 ;  /* 0xffffffff161c7807 */ /* 0x000fe20000800000 */
[----:B------:R-:W-:-:S03]  /*05a0*/  IMAD.WIDE R22, R5, 0x4, R20 ;  /* 0x0000000405167825 */ /* 0x000fc600078e0214 */
[----:B------:R-:W-:Y:S01]  /*05b0*/  SEL R29, R28, 0xffffffff, P0 ;  /* 0xffffffff1c1d7807 */ /* 0x000fe20000000000 */
[C---:B-1----:R-:W-:Y:S02]  /*05c0*/  VIADD R21, R27.reuse, 0x3 ;  /* 0x000000031b157836 */ /* 0x042fe40000000000 */
[----:B------:R-:W-:Y:S02]  /*05d0*/  VIADD R27, R27, 0x4 ;  /* 0x000000041b1b7836 */ /* 0x000fe40000000000 */
[----:B------:R1:W-:Y:S01]  /*05e0*/  STG.E desc[UR8][R22.64], R29 ;  /* 0x0000001d16007986 */ /* 0x0003e2000c101908 */
[C---:B------:R-:W-:Y:S02]  /*05f0*/  ISETP.NE.AND P1, PT, R21.reuse, R24, PT ;  /* 0x000000181500720c */ /* 0x040fe40003f25270 */
[C---:B------:R-:W-:Y:S02]  /*0600*/  ISETP.NE.AND P0, PT, R21.reuse, R7, PT ;  /* 0x000000071500720c */ /* 0x040fe40003f05270 */
[----:B------:R-:W-:-:S02]  /*0610*/  SEL R20, R21, 0xffffffff, P1 ;  /* 0xffffffff15147807 */ /* 0x000fc40000800000 */
[C---:B------:R-:W-:Y:S02]  /*0620*/  ISETP.NE.AND P1, PT, R21.reuse, R6, PT ;  /* 0x000000061500720c */ /* 0x040fe40003f25270 */
[----:B------:R-:W-:Y:S02]  /*0630*/  SEL R20, R20, 0xffffffff, P0 ;  /* 0xffffffff14147807 */ /* 0x000fe40000000000 */
[----:B------:R-:W-:Y:S02]  /*0640*/  ISETP.NE.AND P0, PT, R21, R4, PT ;  /* 0x000000041500720c */ /* 0x000fe40003f05270 */
[----:B------:R-:W-:Y:S01]  /*0650*/  SEL R26, R20, 0xffffffff, P1 ;  /* 0xffffffff141a7807 */ /* 0x000fe20000800000 */
[----:B------:R-:W-:-:S03]  /*0660*/  IMAD.WIDE R20, R5, 0x4, R22 ;  /* 0x0000000405147825 */ /* 0x000fc600078e0216 */
[----:B------:R-:W-:Y:S02]  /*0670*/  SEL R26, R26, 0xffffffff, P0 ;  /* 0xffffffff1a1a7807 */ /* 0x000fe40000000000 */
[----:B------:R-:W-:-:S03]  /*0680*/  ISETP.NE.AND P0, PT, R27, R25, PT ;  /* 0x000000191b00720c */ /* 0x000fc60003f05270 */
[----:B------:R1:W-:Y:S10]  /*0690*/  STG.E desc[UR8][R20.64], R26 ;  /* 0x0000001a14007986 */ /* 0x0003f4000c101908 */
[----:B------:R-:W-:Y:S05]  /*06a0*/  @P0 BRA `(.L_x_5) ;  /* 0xfffffffc00440947 */ /* 0x000fea000383ffff */
.L_x_4:
[----:B------:R-:W-:-:S13]  /*06b0*/  LOP3.LUT P0, R18, R3, 0x3, RZ, 0xc0, !PT ;  /* 0x0000000303127812 */ /* 0x000fda000780c0ff */
[----:B------:R-:W-:Y:S05]  /*06c0*/  @!P0 BRA `(.L_x_3) ;  /* 0x0000000000a48947 */ /* 0x000fea0003800000 */
[----:B------:R-:W-:Y:S02]  /*06d0*/  ISETP.NE.AND P1, PT, R18, 0x1, PT ;  /* 0x000000011200780c */ /* 0x000fe40003f25270 */
[----:B------:R-:W-:-:S04]  /*06e0*/  LOP3.LUT R3, R3, 0x1, RZ, 0xc0, !PT ;  /* 0x0000000103037812 */ /* 0x000fc800078ec0ff */
[----:B------:R-:W-:-:S07]  /*06f0*/  ISETP.NE.U32.AND P0, PT, R3, 0x1, PT ;  /* 0x000000010300780c */ /* 0x000fce0003f05070 */
[----:B------:R-:W-:Y:S06]  /*0700*/  @!P1 BRA `(.L_x_6) ;  /* 0x0000000000609947 */ /* 0x000fec0003800000 */
[----:B-1----:R-:W0:Y:S01]  /*0710*/  LDC.64 R20, c[0x0][0x3a8] ;  /* 0x0000ea00ff147b82 */ /* 0x002e220000000a00 */
[----:B------:R-:W-:Y:S01]  /*0720*/  IADD3 R19, PT, PT, R25, 0x1, RZ ;  /* 0x0000000119137810 */ /* 0x000fe20007ffe0ff */
[----:B-----5:R-:W-:Y:S01]  /*0730*/  IMAD R3, R5, R25, R2 ;  /* 0x0000001905037224 */ /* 0x020fe200078e0202 */
[-C--:B------:R-:W-:Y:S02]  /*0740*/  ISETP.NE.AND P1, PT, R25, R24.reuse, PT ;  /* 0x000000181900720c */ /* 0x080fe40003f25270 */
[----:B------:R-:W-:Y:S02]  /*0750*/  ISETP.NE.AND P2, PT, R19, R24, PT ;  /* 0x000000181300720c */ /* 0x000fe40003f45270 */
[-C--:B------:R-:W-:Y:S02]  /*0760*/  ISETP.NE.AND P3, PT, R25, R7.reuse, PT ;  /* 0x000000071900720c */ /* 0x080fe40003f65270 */
[C---:B------:R-:W-:Y:S02]  /*0770*/  ISETP.NE.AND P4, PT, R19.reuse, R7, PT ;  /* 0x000000071300720c */ /* 0x040fe40003f85270 */
[----:B------:R-:W-:-:S02]  /*0780*/  SEL R18, R19, 0xffffffff, P2 ;  /* 0xffffffff13127807 */ /* 0x000fc40001000000 */
[C---:B------:R-:W-:Y:S02]  /*0790*/  ISETP.NE.AND P2, PT, R19.reuse, R6, PT ;  /* 0x000000061300720c */ /* 0x040fe40003f45270 */
[----:B------:R-:W-:Y:S02]  /*07a0*/  SEL R18, R18, 0xffffffff, P4 ;  /* 0xffffffff12127807 */ /* 0x000fe40002000000 */
[----:B------:R-:W-:Y:S02]  /*07b0*/  ISETP.NE.AND P4, PT, R19, R4, PT ;  /* 0x000000041300720c */ /* 0x000fe40003f85270 */
[----:B------:R-:W-:-:S04]  /*07c0*/  SEL R22, R18, 0xffffffff, P2 ;  /* 0xffffffff12167807 */ /* 0x000fc80001000000 */
[----:B------:R-:W-:Y:S01]  /*07d0*/  SEL R23, R22, 0xffffffff, P4 ;  /* 0xffffffff16177807 */ /* 0x000fe20002000000 */
[----:B0-----:R-:W-:Y:S01]  /*07e0*/  IMAD.WIDE R20, R3, 0x4, R20 ;  /* 0x0000000403147825 */ /* 0x001fe200078e0214 */
[C---:B------:R-:W-:Y:S02]  /*07f0*/  SEL R3, R25.reuse, 0xffffffff, P1 ;  /* 0xffffffff19037807 */ /* 0x040fe40000800000 */
[----:B------:R-:W-:Y:S02]  /*0800*/  ISETP.NE.AND P1, PT, R25, R6, PT ;  /* 0x000000061900720c */ /* 0x000fe40003f25270 */
[----:B------:R-:W-:Y:S01]  /*0810*/  SEL R3, R3, 0xffffffff, P3 ;  /* 0xffffffff03037807 */ /* 0x000fe20001800000 */
[----:B------:R-:W-:Y:S01]  /*0820*/  IMAD.WIDE R18, R5, 0x4, R20 ;  /* 0x0000000405127825 */ /* 0x000fe200078e0214 */
[----:B------:R-:W-:Y:S02]  /*0830*/  ISETP.NE.AND P3, PT, R25, R4, PT ;  /* 0x000000041900720c */ /* 0x000fe40003f65270 */
[----:B------:R-:W-:Y:S01]  /*0840*/  SEL R3, R3, 0xffffffff, P1 ;  /* 0xffffffff03037807 */ /* 0x000fe20000800000 */
[----:B------:R-:W-:-:S03]  /*0850*/  VIADD R25, R25, 0x2 ;  /* 0x0000000219197836 */ /* 0x000fc60000000000 */
[----:B------:R-:W-:-:S05]  /*0860*/  SEL R3, R3, 0xffffffff, P3 ;  /* 0xffffffff03037807 */ /* 0x000fca0001800000 */
[----:B------:R0:W-:Y:S04]  /*0870*/  STG.E desc[UR8][R20.64], R3 ;  /* 0x0000000314007986 */ /* 0x0001e8000c101908 */
[----:B------:R0:W-:Y:S02]  /*0880*/  STG.E desc[UR8][R18.64], R23 ;  /* 0x0000001712007986 */ /* 0x0001e4000c101908 */
.L_x_6:
[----:B------:R-:W-:Y:S05]  /*0890*/  @P0 BRA `(.L_x_3) ;  /* 0x0000000000300947 */ /* 0x000fea0003800000 */
[----:B0-----:R-:W0:Y:S01]  /*08a0*/  LDC.64 R18, c[0x0][0x3a8] ;  /* 0x0000ea00ff127b82 */ /* 0x001e220000000a00 */
[----:B-----5:R-:W-:Y:S01]  /*08b0*/  ISETP.NE.AND P1, PT, R25, R24, PT ;  /* 0x000000181900720c */ /* 0x020fe20003f25270 */
[----:B------:R-:W-:Y:S01]  /*08c0*/  IMAD R5, R5, R25, R2 ;  /* 0x0000001905057224 */ /* 0x000fe200078e0202 */
[C---:B------:R-:W-:Y:S02]  /*08d0*/  ISETP.NE.AND P0, PT, R25.reuse, R7, PT ;  /* 0x000000071900720c */ /* 0x040fe40003f05270 */
[C---:B------:R-:W-:Y:S02]  /*08e0*/  SEL R3, R25.reuse, 0xffffffff, P1 ;  /* 0xffffffff19037807 */ /* 0x040fe40000800000 */
[----:B------:R-:W-:Y:S02]  /*08f0*/  ISETP.NE.AND P1, PT, R25, R6, PT ;  /* 0x000000061900720c */ /* 0x000fe40003f25270 */
[----:B------:R-:W-:Y:S02]  /*0900*/  SEL R3, R3, 0xffffffff, P0 ;  /* 0xffffffff03037807 */ /* 0x000fe40000000000 */
[----:B------:R-:W-:-:S02]  /*0910*/  ISETP.NE.AND P0, PT, R25, R4, PT ;  /* 0x000000041900720c */ /* 0x000fc40003f05270 */
[----:B------:R-:W-:-:S04]  /*0920*/  SEL R3, R3, 0xffffffff, P1 ;  /* 0xffffffff03037807 */ /* 0x000fc80000800000 */
[----:B------:R-:W-:Y:S01]  /*0930*/  SEL R3, R3, 0xffffffff, P0 ;  /* 0xffffffff03037807 */ /* 0x000fe20000000000 */
[----:B0-----:R-:W-:-:S05]  /*0940*/  IMAD.WIDE R18, R5, 0x4, R18 ;  /* 0x0000000405127825 */ /* 0x001fca00078e0212 */
[----:B------:R2:W-:Y:S02]  /*0950*/  STG.E desc[UR8][R18.64], R3 ;  /* 0x0000000312007986 */ /* 0x0005e4000c101908 */
.L_x_3:
[----:B-----5:R-:W3:Y:S01]  /*0960*/  LDG.E R7, desc[UR8][R16.64+0x4] ;  /* 0x0000040810077981 */ /* 0x020ee2000c1e1900 */
[----:B------:R-:W4:Y:S03]  /*0970*/  LDCU.64 UR6, c[0x0][0x3a0] ;  /* 0x00007400ff0677ac */ /* 0x000f260008000a00 */
[----:B------:R-:W3:Y:S04]  /*0980*/  LDG.E R5, desc[UR8][R14.64] ;  /* 0x000000080e057981 */ /* 0x000ee8000c1e1900 */
[----:B0-2---:R-:W2:Y:S04]  /*0990*/  LDG.E R3, desc[UR8][R8.64+0x9c48] ;  /* 0x009c480808037981 */ /* 0x005ea8000c1e1900 */
[----:B------:R-:W2:Y:S04]  /*09a0*/  LDG.E R4, desc[UR8][R8.64+0x9c50] ;  /* 0x009c500808047981 */ /* 0x000ea8000c1e1900 */
[----:B-1----:R0:W2:Y:S01]  /*09b0*/  LDG.E R20, desc[UR8][R8.64+0x9c54] ;  /* 0x009c540808147981 */ /* 0x0020a2000c1e1900 */
[----:B----4-:R-:W-:Y:S01]  /*09c0*/  MOV R19, UR7 ;  /* 0x0000000700137c02 */ /* 0x010fe20008000f00 */
[----:B------:R-:W-:-:S02]  /*09d0*/  IMAD.U32 R18, RZ, RZ, UR6 ;  /* 0x00000006ff127e24 */ /* 0x000fc4000f8e00ff */
[----:B------:R-:W4:Y:S01]  /*09e0*/  LDG.E R21, desc[UR8][R16.64] ;  /* 0x0000000810157981 */ /* 0x000f22000c1e1900 */
[----:B---3--:R-:W-:-:S04]  /*09f0*/  IMAD R6, R7, 0x3, RZ ;  /* 0x0000000307067824 */ /* 0x008fc800078e02ff */
[----:B------:R-:W-:-:S04]  /*0a00*/  IMAD R5, R5, R6, R2 ;  /* 0x0000000605057224 */ /* 0x000fc800078e0202 */
[----:B------:R-:W-:Y:S02]  /*0a10*/  IMAD.WIDE R22, R5, 0x4, R18 ;  /* 0x0000000405167825 */ /* 0x000fe400078e0212 */
[----:B------:R-:W3:Y:S04]  /*0a20*/  LDG.E R5, desc[UR8][R8.64+0x9c4c] ;  /* 0x009c4c0808057981 */ /* 0x000ee8000c1e1900 */
[----:B--2---:R1:W-:Y:S04]  /*0a30*/  STG.E desc[UR8][R22.64], R3 ;  /* 0x0000000316007986 */ /* 0x0043e8000c101908 */
[----:B------:R-:W2:Y:S02]  /*0a40*/  LDG.E R24, desc[UR8][R14.64] ;  /* 0x000000080e187981 */ /* 0x000ea4000c1e1900 */
[----:B--2---:R-:W-:-:S04]  /*0a50*/  IMAD R25, R6, R24, R7 ;  /* 0x0000001806197224 */ /* 0x004fc800078e0207 */
[----:B------:R-:W-:-:S04]  /*0a60*/  IMAD.IADD R25, R2, 0x1, R25 ;  /* 0x0000000102197824 */ /* 0x000fc800078e0219 */
[----:B------:R-:W-:-:S05]  /*0a70*/  IMAD.WIDE R28, R25, 0x4, R18 ;  /* 0x00000004191c7825 */ /* 0x000fca00078e0212 */
[----:B---3--:R-:W-:Y:S04]  /*0a80*/  STG.E desc[UR8][R28.64], R5 ;  /* 0x000000051c007986 */ /* 0x008fe8000c101908 */
[----:B------:R-:W2:Y:S01]  /*0a90*/  LDG.E R25, desc[UR8][R14.64] ;  /* 0x000000080e197981 */ /* 0x000ea2000c1e1900 */
[----:B------:R-:W-:-:S04]  /*0aa0*/  IMAD.MOV.U32 R26, RZ, RZ, 0x3 ;  /* 0x00000003ff1a7424 */ /* 0x000fc800078e00ff */
[C---:B--2---:R-:W-:Y:S01]  /*0ab0*/  IMAD R24, R25.reuse, R26, 0x2 ;  /* 0x0000000219187424 */ /* 0x044fe200078e021a */
[----:B------:R-:W-:-:S03]  /*0ac0*/  IADD3 R27, PT, PT, R25, 0x1, RZ ;  /* 0x00000001191b7810 */ /* 0x000fc60007ffe0ff */
[----:B0-----:R-:W-:-:S04]  /*0ad0*/  IMAD R9, R7, R24, R2 ;  /* 0x0000001807097224 */ /* 0x001fc800078e0202 */
[----:B------:R-:W-:Y:S01]  /*0ae0*/  IMAD.WIDE R24, R9, 0x4, R18 ;  /* 0x0000000409187825 */ /* 0x000fe200078e0212 */
[----:B------:R0:W-:Y:S04]  /*0af0*/  STG.E desc[UR8][R14.64], R27 ;  /* 0x0000001b0e007986 */ /* 0x0001e8000c101908 */
[----:B------:R2:W-:Y:S04]  /*0b00*/  STG.E desc[UR8][R24.64], R4 ;  /* 0x0000000418007986 */ /* 0x0005e8000c101908 */
[----:B------:R-:W3:Y:S02]  /*0b10*/  LDG.E R9, desc[UR8][R14.64] ;  /* 0x000000080e097981 */ /* 0x000ee4000c1e1900 */
[----:B---3--:R-:W-:-:S04]  /*0b20*/  IMAD R9, R6, R9, R2 ;  /* 0x0000000906097224 */ /* 0x008fc800078e0202 */
[----:B------:R-:W-:-:S05]  /*0b30*/  IMAD.WIDE R8, R9, 0x4, R18 ;  /* 0x0000000409087825 */ /* 0x000fca00078e0212 */
[----:B------:R3:W-:Y:S04]  /*0b40*/  STG.E desc[UR8][R8.64], R3 ;  /* 0x0000000308007986 */ /* 0x0007e8000c101908 */
[----:B-1----:R-:W4:Y:S02]  /*0b50*/  LDG.E R22, desc[UR8][R14.64] ;  /* 0x000000080e167981 */ /* 0x002f24000c1e1900 */
[----:B----4-:R-:W-:-:S04]  /*0b60*/  IMAD R23, R6, R22, R7 ;  /* 0x0000001606177224 */ /* 0x010fc800078e0207 */
[----:B------:R-:W-:-:S04]  /*0b70*/  IMAD.IADD R23, R2, 0x1, R23 ;  /* 0x0000000102177824 */ /* 0x000fc800078e0217 */
[----:B------:R-:W-:-:S05]  /*0b80*/  IMAD.WIDE R22, R23, 0x4, R18 ;  /* 0x0000000417167825 */ /* 0x000fca00078e0212 */
[----:B------:R1:W-:Y:S04]  /*0b90*/  STG.E desc[UR8][R22.64], R5 ;  /* 0x0000000516007986 */ /* 0x0003e8000c101908 */
[----:B0-----:R-:W2:Y:S02]  /*0ba0*/  LDG.E R27, desc[UR8][R14.64] ;  /* 0x000000080e1b7981 */ /* 0x001ea4000c1e1900 */
[----:B--2---:R-:W-:-:S04]  /*0bb0*/  IMAD R24, R27, R26, 0x2 ;  /* 0x000000021b187424 */ /* 0x004fc800078e021a */
[----:B------:R-:W-:Y:S02]  /*0bc0*/  IMAD R25, R7, R24, R2 ;  /* 0x0000001807197224 */ /* 0x000fe400078e0202 */
[----:B------:R-:W-:Y:S02]  /*0bd0*/  VIADD R27, R27, 0x1 ;  /* 0x000000011b1b7836 */ /* 0x000fe40000000000 */
[----:B------:R-:W-:-:S03]  /*0be0*/  IMAD.WIDE R24, R25, 0x4, R18 ;  /* 0x0000000419187825 */ /* 0x000fc600078e0212 */
[----:B------:R0:W-:Y:S04]  /*0bf0*/  STG.E desc[UR8][R14.64], R27 ;  /* 0x0000001b0e007986 */ /* 0x0001e8000c101908 */
[----:B------:R2:W-:Y:S04]  /*0c00*/  STG.E desc[UR8][R24.64], R20 ;  /* 0x0000001418007986 */ /* 0x0005e8000c101908 */
[----:B---3--:R-:W3:Y:S02]  /*0c10*/  LDG.E R9, desc[UR8][R14.64] ;  /* 0x000000080e097981 */ /* 0x008ee4000c1e1900 */
[----:B---3--:R-:W-:-:S04]  /*0c20*/  IMAD R9, R6, R9, R2 ;  /* 0x0000000906097224 */ /* 0x008fc800078e0202 */
[----:B------:R-:W-:-:S05]  /*0c30*/  IMAD.WIDE R8, R9, 0x4, R18 ;  /* 0x0000000409087825 */ /* 0x000fca00078e0212 */
[----:B------:R3:W-:Y:S04]  /*0c40*/  STG.E desc[UR8][R8.64], R3 ;  /* 0x0000000308007986 */ /* 0x0007e8000c101908 */
[----:B-1----:R-:W4:Y:S02]  /*0c50*/  LDG.E R22, desc[UR8][R14.64] ;  /* 0x000000080e167981 */ /* 0x002f24000c1e1900 */
[----:B----4-:R-:W-:-:S05]  /*0c60*/  IMAD R23, R6, R22, R7 ;  /* 0x0000001606177224 */ /* 0x010fca00078e0207 */
[----:B------:R-:W-:-:S05]  /*0c70*/  IADD3 R23, PT, PT, R2, R23, RZ ;  /* 0x0000001702177210 */ /* 0x000fca0007ffe0ff */
[----:B------:R-:W-:-:S05]  /*0c80*/  IMAD.WIDE R22, R23, 0x4, R18 ;  /* 0x0000000417167825 */ /* 0x000fca00078e0212 */
[----:B------:R1:W-:Y:S04]  /*0c90*/  STG.E desc[UR8][R22.64], R4 ;  /* 0x0000000416007986 */ /* 0x0003e8000c101908 */
[----:B0-----:R-:W2:Y:S02]  /*0ca0*/  LDG.E R27, desc[UR8][R14.64] ;  /* 0x000000080e1b7981 */ /* 0x001ea4000c1e1900 */
[----:B--2---:R-:W-:-:S04]  /*0cb0*/  IMAD R24, R27, R26, 0x2 ;  /* 0x000000021b187424 */ /* 0x004fc800078e021a */
[----:B------:R-:W-:Y:S02]  /*0cc0*/  IMAD R25, R7, R24, R2 ;  /* 0x0000001807197224 */ /* 0x000fe400078e0202 */
[----:B------:R-:W-:Y:S02]  /*0cd0*/  VIADD R27, R27, 0x1 ;  /* 0x000000011b1b7836 */ /* 0x000fe40000000000 */
[----:B------:R-:W-:-:S03]  /*0ce0*/  IMAD.WIDE R24, R25, 0x4, R18 ;  /* 0x0000000419187825 */ /* 0x000fc600078e0212 */
[----:B------:R-:W-:Y:S04]  /*0cf0*/  STG.E desc[UR8][R14.64], R27 ;  /* 0x0000001b0e007986 */ /* 0x000fe8000c101908 */
[----:B------:R0:W-:Y:S04]  /*0d00*/  STG.E desc[UR8][R24.64], R20 ;  /* 0x0000001418007986 */ /* 0x0001e8000c101908 */
[----:B---3--:R-:W2:Y:S02]  /*0d10*/  LDG.E R9, desc[UR8][R14.64] ;  /* 0x000000080e097981 */ /* 0x008ea4000c1e1900 */
[----:B--2---:R-:W-:-:S04]  /*0d20*/  IMAD R9, R6, R9, R2 ;  /* 0x0000000906097224 */ /* 0x004fc800078e0202 */
[----:B------:R-:W-:-:S05]  /*0d30*/  IMAD.WIDE R8, R9, 0x4, R18 ;  /* 0x0000000409087825 */ /* 0x000fca00078e0212 */
[----:B------:R2:W-:Y:S04]  /*0d40*/  STG.E desc[UR8][R8.64], R5 ;  /* 0x0000000508007986 */ /* 0x0005e8000c101908 */
[----:B-1----:R-:W3:Y:S01]  /*0d50*/  LDG.E R22, desc[UR8][R14.64] ;  /* 0x000000080e167981 */ /* 0x002ee2000c1e1900 */
[----:B------:R-:W1:Y:S01]  /*0d60*/  S2UR UR6, SR_CgaCtaId ;  /* 0x00000000000679c3 */ /* 0x000e620000008800 */
[----:B------:R-:W-:Y:S01]  /*0d70*/  UMOV UR5, 0x400 ;  /* 0x0000040000057882 */ /* 0x000fe20000000000 */
[CC--:B0-----:R-:W-:Y:S02]  /*0d80*/  IMAD R24, R21.reuse, R3.reuse, R20 ;  /* 0x0000000315187224 */ /* 0x0c1fe400078e0214 */
[----:B--2---:R-:W-:Y:S01]  /*0d90*/  IMAD R8, R21, R3, R4 ;  /* 0x0000000315087224 */ /* 0x004fe200078e0204 */
[----:B-1----:R-:W-:Y:S01]  /*0da0*/  ULEA UR5, UR6, UR5, 0x18 ;  /* 0x0000000506057291 */ /* 0x002fe2000f8ec0ff */
[----:B---3--:R-:W-:-:S04]  /*0db0*/  IMAD R23, R6, R22, R7 ;  /* 0x0000001606177224 */ /* 0x008fc800078e0207 */
[----:B------:R-:W-:-:S04]  /*0dc0*/  IMAD.IADD R23, R2, 0x1, R23 ;  /* 0x0000000102177824 */ /* 0x000fc800078e0217 */
[----:B------:R-:W-:-:S05]  /*0dd0*/  IMAD.WIDE R22, R23, 0x4, R18 ;  /* 0x0000000417167825 */ /* 0x000fca00078e0212 */
[----:B------:R0:W-:Y:S04]  /*0de0*/  STG.E desc[UR8][R22.64], R4 ;  /* 0x0000000416007986 */ /* 0x0001e8000c101908 */
[----:B------:R-:W2:Y:S01]  /*0df0*/  LDG.E R27, desc[UR8][R14.64] ;  /* 0x000000080e1b7981 */ /* 0x000ea2000c1e1900 */
[C---:B------:R-:W-:Y:S02]  /*0e00*/  IMAD R6, R21.reuse, R3, R5 ;  /* 0x0000000315067224 */ /* 0x040fe400078e0205 */
[CC--:B------:R-:W-:Y:S01]  /*0e10*/  IMAD R3, R21.reuse, R5.reuse, R4 ;  /* 0x0000000515037224 */ /* 0x0c0fe200078e0204 */
[----:B------:R-:W-:Y:S01]  /*0e20*/  LEA R8, R8, UR5, 0x2 ;  /* 0x0000000508087c11 */ /* 0x000fe2000f8e10ff */
[----:B------:R-:W-:Y:S01]  /*0e30*/  IMAD R5, R21, R5, R20 ;  /* 0x0000000515057224 */ /* 0x000fe200078e0214 */
[----:B------:R-:W-:-:S02]  /*0e40*/  LEA R6, R6, UR5, 0x2 ;  /* 0x0000000506067c11 */ /* 0x000fc4000f8e10ff */
[----:B------:R-:W-:Y:S01]  /*0e50*/  LEA R9, R3, UR5, 0x2 ;  /* 0x0000000503097c11 */ /* 0x000fe2000f8e10ff */
[----:B------:R-:W-:Y:S01]  /*0e60*/  IMAD R21, R21, R4, R20 ;  /* 0x0000000415157224 */ /* 0x000fe200078e0214 */
[----:B------:R-:W-:Y:S01]  /*0e70*/  LEA R24, R24, UR5, 0x2 ;  /* 0x0000000518187c11 */ /* 0x000fe2000f8e10ff */
[----:B------:R-:W-:Y:S01]  /*0e80*/  LDS R3, [R8] ;  /* 0x0000000008037984 */ /* 0x000fe20000000800 */
[----:B0-----:R-:W-:-:S03]  /*0e90*/  LEA R22, R5, UR5, 0x2 ;  /* 0x0000000505167c11 */ /* 0x001fc6000f8e10ff */
[----:B------:R-:W-:Y:S01]  /*0ea0*/  LDS R6, [R6] ;  /* 0x0000000006067984 */ /* 0x000fe20000000800 */
[----:B------:R-:W-:-:S03]  /*0eb0*/  LEA R23, R21, UR5, 0x2 ;  /* 0x0000000515177c11 */ /* 0x000fc6000f8e10ff */
[----:B------:R-:W0:Y:S04]  /*0ec0*/  LDS R9, [R9] ;  /* 0x0000000009097984 */ /* 0x000e280000000800 */
[----:B------:R-:W-:Y:S04]  /*0ed0*/  LDS R24, [R24] ;  /* 0x0000000018187984 */ /* 0x000fe80000000800 */
[----:B------:R-:W1:Y:S04]  /*0ee0*/  LDS R21, [R22] ;  /* 0x0000000016157984 */ /* 0x000e680000000800 */
[----:B------:R-:W3:Y:S01]  /*0ef0*/  LDS R23, [R23] ;  /* 0x0000000017177984 */ /* 0x000ee20000000800 */
[----:B0-----:R-:W-:Y:S01]  /*0f00*/  IADD3 R3, PT, PT, R9, R3, R6 ;  /* 0x0000000309037210 */ /* 0x001fe20007ffe006 */
[----:B--2---:R-:W-:-:S04]  /*0f10*/  IMAD R26, R27, R26, 0x2 ;  /* 0x000000021b1a7424 */ /* 0x004fc800078e021a */
[----:B------:R-:W-:Y:S01]  /*0f20*/  IMAD R5, R7, R26, R2 ;  /* 0x0000001a07057224 */ /* 0x000fe200078e0202 */
[----:B-1----:R-:W-:Y:S02]  /*0f30*/  IADD3 R26, PT, PT, R21, R3, R24 ;  /* 0x00000003151a7210 */ /* 0x002fe40007ffe018 */
[----:B------:R-:W-:Y:S01]  /*0f40*/  IADD3 R27, PT, PT, R27, 0x1, RZ ;  /* 0x000000011b1b7810 */ /* 0x000fe20007ffe0ff */
[----:B------:R-:W-:-:S04]  /*0f50*/  IMAD.WIDE R4, R5, 0x4, R18 ;  /* 0x0000000405047825 */ /* 0x000fc800078e0212 */
[----:B---3--:R-:W-:Y:S01]  /*0f60*/  IMAD.IADD R7, R23, 0x1, R26 ;  /* 0x0000000117077824 */ /* 0x008fe200078e021a */
[----:B------:R0:W-:Y:S04]  /*0f70*/  STG.E desc[UR8][R14.64], R27 ;  /* 0x0000001b0e007986 */ /* 0x0001e8000c101908 */
[----:B------:R0:W-:Y:S04]  /*0f80*/  STG.E desc[UR8][R4.64], R20 ;  /* 0x0000001404007986 */ /* 0x0001e8000c101908 */
[----:B------:R0:W-:Y:S04]  /*0f90*/  STG.E desc[UR8][R12.64], R7 ;  /* 0x000000070c007986 */ /* 0x0001e8000c101908 */
[----:B------:R-:W2:Y:S01]  /*0fa0*/  LDG.E R3, desc[UR8][R10.64] ;  /* 0x000000080a037981 */ /* 0x000ea2000c1e1900 */
[----:B------:R-:W-:Y:S01]  /*0fb0*/  BSSY.RECONVERGENT B2, `(.L_x_7) ;  /* 0x000011d000027945 */ /* 0x000fe20003800200 */
[----:B--2---:R-:W-:-:S13]  /*0fc0*/  ISETP.NE.AND P0, PT, R3, RZ, PT ;  /* 0x000000ff0300720c */ /* 0x004fda0003f05270 */
[----:B0-----:R-:W-:Y:S05]  /*0fd0*/  @!P0 BRA `(.L_x_8) ;  /* 0x0000001000688947 */ /* 0x001fea0003800000 */
[----:B------:R0:W5:Y:S01]  /*0fe0*/  LDG.E R3, desc[UR8][R16.64+0x4] ;  /* 0x0000040810037981 */ /* 0x000162000c1e1900 */
[----:B------:R-:W-:Y:S01]  /*0ff0*/  BSSY.RECONVERGENT B1, `(.L_x_9) ;  /* 0x0000117000017945 */ /* 0x000fe20003800200 */
.L_x_19:
[----:B------:R-:W1:Y:S02]  /*1000*/  LDC.64 R8, c[0x0][0x380] ;  /* 0x0000e000ff087b82 */ /* 0x000e640000000a00 */
[----:B-1----:R-:W2:Y:S01]  /*1010*/  LDG.E R4, desc[UR8][R8.64] ;  /* 0x0000000808047981 */ /* 0x002ea2000c1e1900 */
[----:B------:R-:W-:Y:S01]  /*1020*/  IMAD.MOV.U32 R20, RZ, RZ, -0x1 ;  /* 0xffffffffff147424 */ /* 0x000fe200078e00ff */
[----:B------:R-:W-:Y:S02]  /*1030*/  MOV R22, 0xfffffffd ;  /* 0xfffffffd00167802 */ /* 0x000fe40000000f00 */
[----:B--2---:R-:W-:-:S13]  /*1040*/  ISETP.GE.AND P0, PT, R4, 0x1, PT ;  /* 0x000000010400780c */ /* 0x004fda0003f06270 */
[----:B------:R-:W-:Y:S05]  /*1050*/  @!P0 BRA `(.L_x_10) ;  /* 0x0000000c001c8947 */ /* 0x000fea0003800000 */
[----:B------:R1:W5:Y:S04]  /*1060*/  LDG.E R5, desc[UR8][R8.64+0x4] ;  /* 0x0000040808057981 */ /* 0x000368000c1e1900 */
[----:B------:R1:W5:Y:S01]  /*1070*/  LDG.E R6, desc[UR8][R14.64] ;  /* 0x000000080e067981 */ /* 0x000362000c1e1900 */
[----:B------:R-:W-:Y:S01]  /*1080*/  IMAD.MOV.U32 R20, RZ, RZ, -0x1 ;  /* 0xffffffffff147424 */ /* 0x000fe200078e00ff */
[----:B------:R-:W-:Y:S01]  /*1090*/  MOV R24, 0xffffffff ;  /* 0xffffffff00187802 */ /* 0x000fe20000000f00 */
[----:B------:R-:W-:Y:S02]  /*10a0*/  IMAD.MOV.U32 R7, RZ, RZ, RZ ;  /* 0x000000ffff077224 */ /* 0x000fe400078e00ff */
[----:B------:R-:W-:-:S07]  /*10b0*/  IMAD.MOV.U32 R22, RZ, RZ, -0x1 ;  /* 0xffffffffff167424 */ /* 0x000fce00078e00ff */
.L_x_18:
[----:B-1----:R-:W1:Y:S01]  /*10c0*/  LDC.64 R8, c[0x0][0x3a8] ;  /* 0x0000ea00ff087b82 */ /* 0x002e620000000a00 */
[----:B-----5:R-:W-:-:S04]  /*10d0*/  IMAD R19, R5, R7, R2 ;  /* 0x0000000705137224 */ /* 0x020fc800078e0202 */
[----:B-1----:R-:W-:-:S06]  /*10e0*/  IMAD.WIDE R8, R19, 0x4, R8 ;  /* 0x0000000413087825 */ /* 0x002fcc00078e0208 */
[----:B------:R-:W2:Y:S01]  /*10f0*/  LDG.E R8, desc[UR8][R8.64] ;  /* 0x0000000808087981 */ /* 0x000ea2000c1e1900 */
[----:B------:R-:W-:Y:S01]  /*1100*/  ISETP.GE.AND P0, PT, R6, 0x1, PT ;  /* 0x000000010600780c */ /* 0x000fe20003f06270 */
[----:B------:R-:W-:Y:S03]  /*1110*/  BSSY.RECONVERGENT B0, `(.L_x_11) ;  /* 0x00000b7000007945 */ /* 0x000fe60003800200 */
[----:B--2---:R-:W-:-:S13]  /*1120*/  ISETP.EQ.OR P0, PT, R8, -0x1, !P0 ;  /* 0xffffffff0800780c */ /* 0x004fda0004702670 */
[----:B------:R-:W-:Y:S05]  /*1130*/  @P0 BRA `(.L_x_12) ;  /* 0x0000000800d00947 */ /* 0x000fea0003800000 */
[----:B------:R-:W-:Y:S01]  /*1140*/  ISETP.GE.U32.AND P0, PT, R6, 0x4, PT ;  /* 0x000000040600780c */ /* 0x000fe20003f06070 */
[----:B------:R-:W-:Y:S01]  /*1150*/  BSSY.RECONVERGENT B3, `(.L_x_13) ;  /* 0x0000060000037945 */ /* 0x000fe20003800200 */
[----:B------:R-:W-:-:S11]  /*1160*/  IMAD.MOV.U32 R21, RZ, RZ, RZ ;  /* 0x000000ffff157224 */ /* 0x000fd600078e00ff */
[----:B------:R-:W-:Y:S05]  /*1170*/  @!P0 BRA `(.L_x_14) ;  /* 0x0000000400748947 */ /* 0x000fea0003800000 */
[----:B------:R-:W-:Y:S01]  /*1180*/  HFMA2 R9, -RZ, RZ, 0, 0 ;  /* 0x00000000ff097431 */ /* 0x000fe200000001ff */
[----:B------:R-:W-:Y:S01]  /*1190*/  BSSY.RECONVERGENT B4, `(.L_x_14) ;  /* 0x000005b000047945 */ /* 0x000fe20003800200 */
[----:B------:R-:W-:-:S07]  /*11a0*/  IMAD.MOV.U32 R8, RZ, RZ, R2 ;  /* 0x000000ffff087224 */ /* 0x000fce00078e0002 */
.L_x_15:
[----:B------:R-:W1:Y:S02]  /*11b0*/  LDC.64 R28, c[0x0][0x3a0] ;  /* 0x0000e800ff1c7b82 */ /* 0x000e640000000a00 */
[----:B-1----:R-:W-:-:S04]  /*11c0*/  IMAD.WIDE R28, R8, 0x4, R28 ;  /* 0x00000004081c7825 */ /* 0x002fc800078e021c */
[C---:B------:R-:W-:Y:S02]  /*11d0*/  IMAD.WIDE R26, R5.reuse, 0x4, R28 ;  /* 0x00000004051a7825 */ /* 0x040fe400078e021c */
[----:B------:R-:W2:Y:S02]  /*11e0*/  LDG.E R28, desc[UR8][R28.64] ;  /* 0x000000081c1c7981 */ /* 0x000ea4000c1e1900 */
[C---:B------:R-:W-:Y:S02]  /*11f0*/  IMAD.WIDE R18, R5.reuse, 0x4, R26 ;  /* 0x0000000405127825 */ /* 0x040fe400078e021a */
[----:B------:R-:W3:Y:S04]  /*1200*/  LDG.E R26, desc[UR8][R26.64] ;  /* 0x000000081a1a7981 */ /* 0x000ee8000c1e1900 */
[----:B------:R1:W4:Y:S01]  /*1210*/  LDG.E R21, desc[UR8][R18.64] ;  /* 0x0000000812157981 */ /* 0x000322000c1e1900 */
[----:B------:R-:W5:Y:S01]  /*1220*/  S2UR UR6, SR_CgaCtaId ;  /* 0x00000000000679c3 */ /* 0x000f620000008800 */
[----:B------:R-:W-:Y:S01]  /*1230*/  UMOV UR5, 0x400 ;  /* 0x0000040000057882 */ /* 0x000fe20000000000 */
[----:B-1----:R-:W-:Y:S01]  /*1240*/  IMAD.WIDE R18, R5, 0x4, R18 ;  /* 0x0000000405127825 */ /* 0x002fe200078e0212 */
[----:B-----5:R-:W-:-:S03]  /*1250*/  ULEA UR5, UR6, UR5, 0x18 ;  /* 0x0000000506057291 */ /* 0x020fc6000f8ec0ff */
[----:B--2---:R-:W-:-:S05]  /*1260*/  IMAD R23, R4, R7, R28 ;  /* 0x0000000704177224 */ /* 0x004fca00078e021c */
[----:B------:R-:W-:Y:S01]  /*1270*/  LEA R23, R23, UR5, 0x2 ;  /* 0x0000000517177c11 */ /* 0x000fe2000f8e10ff */
[CC--:B---3--:R-:W-:Y:S02]  /*1280*/  IMAD R25, R4.reuse, R7.reuse, R26 ;  /* 0x0000000704197224 */ /* 0x0c8fe400078e021a */
[----:B----4-:R-:W-:-:S03]  /*1290*/  IMAD R21, R4, R7, R21 ;  /* 0x0000000704157224 */ /* 0x010fc600078e0215 */
[----:B------:R-:W-:Y:S02]  /*12a0*/  LEA R25, R25, UR5, 0x2 ;  /* 0x0000000519197c11 */ /* 0x000fe4000f8e10ff */
[----:B------:R-:W-:-:S03]  /*12b0*/  LEA R28, R21, UR5, 0x2 ;  /* 0x00000005151c7c11 */ /* 0x000fc6000f8e10ff */
[----:B------:R1:W-:Y:S04]  /*12c0*/  LDS R26, [R25] ;  /* 0x00000000191a7984 */ /* 0x0003e80000000800 */
[----:B------:R-:W-:Y:S04]  /*12d0*/  LDS R21, [R23] ;  /* 0x0000000017157984 */ /* 0x000fe80000000800 */
[----:B------:R-:W2:Y:S04]  /*12e0*/  LDS R28, [R28] ;  /* 0x000000001c1c7984 */ /* 0x000ea80000000800 */
[----:B-1----:R-:W3:Y:S01]  /*12f0*/  LDG.E R25, desc[UR8][R18.64] ;  /* 0x0000000812197981 */ /* 0x002ee2000c1e1900 */
[----:B--2---:R-:W-:Y:S01]  /*1300*/  IADD3 R21, PT, PT, R28, R26, R21 ;  /* 0x0000001a1c157210 */ /* 0x004fe20007ffe015 */
[----:B------:R-:W-:-:S04]  /*1310*/  IMAD.WIDE R26, R5, 0x4, R18 ;  /* 0x00000004051a7825 */ /* 0x000fc800078e0212 */
[C---:B------:R-:W-:Y:S02]  /*1320*/  IMAD.WIDE R28, R5.reuse, 0x4, R26 ;  /* 0x00000004051c7825 */ /* 0x040fe400078e021a */
[----:B------:R-:W2:Y:S04]  /*1330*/  LDG.E R27, desc[UR8][R26.64] ;  /* 0x000000081a1b7981 */ /* 0x000ea8000c1e1900 */
[----:B------:R1:W4:Y:S02]  /*1340*/  LDG.E R23, desc[UR8][R28.64] ;  /* 0x000000081c177981 */ /* 0x000324000c1e1900 */
[----:B-1----:R-:W-:-:S05]  /*1350*/  IMAD.WIDE R28, R5, 0x4, R28 ;  /* 0x00000004051c7825 */ /* 0x002fca00078e021c */
[----:B------:R-:W5:Y:S01]  /*1360*/  LDG.E R26, desc[UR8][R28.64] ;  /* 0x000000081c1a7981 */ /* 0x000f62000c1e1900 */
[----:B------:R-:W-:-:S05]  /*1370*/  IMAD.WIDE R18, R5, 0x4, R28 ;  /* 0x0000000405127825 */ /* 0x000fca00078e021c */
[----:B------:R1:W5:Y:S02]  /*1380*/  LDG.E R28, desc[UR8][R18.64] ;  /* 0x00000008121c7981 */ /* 0x000364000c1e1900 */
[----:B-1----:R-:W-:-:S05]  /*1390*/  IMAD.WIDE R18, R5, 0x4, R18 ;  /* 0x0000000405127825 */ /* 0x002fca00078e0212 */
[----:B------:R-:W5:Y:S01]  /*13a0*/  LDG.E R29, desc[UR8][R18.64] ;  /* 0x00000008121d7981 */ /* 0x000f62000c1e1900 */
[----:B------:R-:W-:Y:S01]  /*13b0*/  ISETP.GT.AND P0, PT, R21, R24, PT ;  /* 0x000000181500720c */ /* 0x000fe20003f04270 */
[----:B---3--:R-:W-:-:S05]  /*13c0*/  IMAD R25, R4, R7, R25 ;  /* 0x0000000704197224 */ /* 0x008fca00078e0219 */
[----:B------:R-:W-:-:S06]  /*13d0*/  LEA R25, R25, UR5, 0x2 ;  /* 0x0000000519197c11 */ /* 0x000fcc000f8e10ff */
[----:B------:R-:W-:Y:S01]  /*13e0*/  LDS R25, [R25] ;  /* 0x0000000019197984 */ /* 0x000fe20000000800 */
[CC--:B--2---:R-:W-:Y:S02]  /*13f0*/  IMAD R27, R4.reuse, R7.reuse, R27 ;  /* 0x00000007041b7224 */ /* 0x0c4fe400078e021b */
[----:B----4-:R-:W-:-:S03]  /*1400*/  IMAD R23, R4, R7, R23 ;  /* 0x0000000704177224 */ /* 0x010fc600078e0217 */
[----:B------:R-:W-:Y:S02]  /*1410*/  LEA R27, R27, UR5, 0x2 ;  /* 0x000000051b1b7c11 */ /* 0x000fe4000f8e10ff */
[----:B------:R-:W-:-:S04]  /*1420*/  LEA R23, R23, UR5, 0x2 ;  /* 0x0000000517177c11 */ /* 0x000fc8000f8e10ff */
[----:B------:R-:W-:Y:S04]  /*1430*/  LDS R27, [R27] ;  /* 0x000000001b1b7984 */ /* 0x000fe80000000800 */
[----:B------:R-:W1:Y:S01]  /*1440*/  LDS R23, [R23] ;  /* 0x0000000017177984 */ /* 0x000e620000000800 */
[CC--:B-----5:R-:W-:Y:S02]  /*1450*/  IMAD R26, R4.reuse, R7.reuse, R26 ;  /* 0x00000007041a7224 */ /* 0x0e0fe400078e021a */
[----:B------:R-:W-:-:S05]  /*1460*/  IMAD R28, R4, R7, R28 ;  /* 0x00000007041c7224 */ /* 0x000fca00078e021c */
[----:B------:R-:W-:-:S06]  /*1470*/  LEA R28, R28, UR5, 0x2 ;  /* 0x000000051c1c7c11 */ /* 0x000fcc000f8e10ff */
[----:B------:R-:W-:Y:S01]  /*1480*/  LDS R28, [R28] ;  /* 0x000000001c1c7984 */ /* 0x000fe20000000800 */
[----:B------:R-:W-:Y:S01]  /*1490*/  IMAD R29, R4, R7, R29 ;  /* 0x00000007041d7224 */ /* 0x000fe200078e021d */
[----:B-1----:R-:W-:Y:S02]  /*14a0*/  IADD3 R23, PT, PT, R23, R27, R25 ;  /* 0x0000001b17177210 */ /* 0x002fe40007ffe019 */
[----:B------:R-:W-:-:S04]  /*14b0*/  VIMNMX R25, PT, PT, R21, R24, !PT ;  /* 0x0000001815197248 */ /* 0x000fc80007fe0100 */
[----:B------:R-:W-:Y:S02]  /*14c0*/  ISETP.GT.AND P1, PT, R23, R25, PT ;  /* 0x000000191700720c */ /* 0x000fe40003f24270 */
[----:B------:R-:W-:Y:S02]  /*14d0*/  LEA R29, R29, UR5, 0x2 ;  /* 0x000000051d1d7c11 */ /* 0x000fe4000f8e10ff */
[----:B------:R-:W-:Y:S02]  /*14e0*/  ISETP.GT.OR P2, PT, R21, R24, P1 ;  /* 0x000000181500720c */ /* 0x000fe40000f44670 */
[----:B------:R-:W-:Y:S02]  /*14f0*/  LEA R21, R26, UR5, 0x2 ;  /* 0x000000051a157c11 */ /* 0x000fe4000f8e10ff */
[----:B------:R-:W-:Y:S04]  /*1500*/  LDS R29, [R29] ;  /* 0x000000001d1d7984 */ /* 0x000fe80000000800 */
[----:B------:R-:W1:Y:S01]  /*1510*/  LDS R21, [R21] ;  /* 0x0000000015157984 */ /* 0x000e620000000800 */
[----:B------:R-:W-:-:S04]  /*1520*/  IMAD.WIDE R26, R5, 0x4, R18 ;  /* 0x00000004051a7825 */ /* 0x000fc800078e0212 */
[----:B------:R-:W-:Y:S02]  /*1530*/  IMAD.WIDE R18, R5, 0x4, R26 ;  /* 0x0000000405127825 */ /* 0x000fe400078e021a */
[----:B------:R-:W2:Y:S04]  /*1540*/  LDG.E R26, desc[UR8][R26.64] ;  /* 0x000000081a1a7981 */ /* 0x000ea8000c1e1900 */
[----:B------:R-:W3:Y:S01]  /*1550*/  LDG.E R24, desc[UR8][R18.64] ;  /* 0x0000000812187981 */ /* 0x000ee2000c1e1900 */
[----:B-1----:R-:W-:Y:S01]  /*1560*/  IADD3 R21, PT, PT, R29, R28, R21 ;  /* 0x0000001c1d157210 */ /* 0x002fe20007ffe015 */
[----:B------:R-:W-:-:S06]  /*1570*/  IMAD.WIDE R28, R5, 0x4, R18 ;  /* 0x00000004051c7825 */ /* 0x000fcc00078e0212 */
[----:B------:R-:W4:Y:S01]  /*1580*/  LDG.E R28, desc[UR8][R28.64] ;  /* 0x000000081c1c7981 */ /* 0x000f22000c1e1900 */
[C---:B------:R-:W-:Y:S02]  /*1590*/  SEL R22, R9.reuse, R22, P0 ;  /* 0x0000001609167207 */ /* 0x040fe40000000000 */
[----:B------:R-:W-:Y:S02]  /*15a0*/  @P1 IADD3 R22, PT, PT, R9, 0x1, RZ ;  /* 0x0000000109161810 */ /* 0x000fe40007ffe0ff */
[----:B------:R-:W-:Y:S01]  /*15b0*/  SEL R20, R7, R20, P2 ;  /* 0x0000001407147207 */ /* 0x000fe20001000000 */
[----:B------:R-:W-:Y:S02]  /*15c0*/  IMAD R8, R5, 0xc, R8 ;  /* 0x0000000c05087824 */ /* 0x000fe400078e0208 */
[CC--:B--2---:R-:W-:Y:S02]  /*15d0*/  IMAD R26, R4.reuse, R7.reuse, R26 ;  /* 0x00000007041a7224 */ /* 0x0c4fe400078e021a */
[----:B---3--:R-:W-:-:S03]  /*15e0*/  IMAD R18, R4, R7, R24 ;  /* 0x0000000704127224 */ /* 0x008fc600078e0218 */
[----:B------:R-:W-:Y:S02]  /*15f0*/  LEA R24, R26, UR5, 0x2 ;  /* 0x000000051a187c11 */ /* 0x000fe4000f8e10ff */
[----:B------:R-:W-:-:S04]  /*1600*/  LEA R19, R18, UR5, 0x2 ;  /* 0x0000000512137c11 */ /* 0x000fc8000f8e10ff */
[----:B------:R-:W-:Y:S04]  /*1610*/  LDS R24, [R24] ;  /* 0x0000000018187984 */ /* 0x000fe80000000800 */
[----:B------:R-:W-:Y:S01]  /*1620*/  LDS R27, [R19] ;  /* 0x00000000131b7984 */ /* 0x000fe20000000800 */
[----:B----4-:R-:W-:-:S05]  /*1630*/  IMAD R28, R4, R7, R28 ;  /* 0x00000007041c7224 */ /* 0x010fca00078e021c */
[----:B------:R-:W-:-:S05]  /*1640*/  LEA R28, R28, UR5, 0x2 ;  /* 0x000000051c1c7c11 */ /* 0x000fca000f8e10ff */
[----:B------:R-:W1:Y:S01]  /*1650*/  LDS R26, [R28] ;  /* 0x000000001c1a7984 */ /* 0x000e620000000800 */
[----:B------:R-:W-:-:S04]  /*1660*/  VIMNMX R18, PT, PT, R25, R23, !PT ;  /* 0x0000001719127248 */ /* 0x000fc80007fe0100 */
[----:B------:R-:W-:Y:S02]  /*1670*/  ISETP.GT.AND P3, PT, R21, R18, PT ;  /* 0x000000121500720c */ /* 0x000fe40003f64270 */
[----:B------:R-:W-:Y:S02]  /*1680*/  VIMNMX R18, PT, PT, R18, R21, !PT ;  /* 0x0000001512127248 */ /* 0x000fe40007fe0100 */
[----:B------:R-:W-:-:S09]  /*1690*/  LOP3.LUT R21, R6, 0x7ffffffc, RZ, 0xc0, !PT ;  /* 0x7ffffffc06157812 */ /* 0x000fd200078ec0ff */
[----:B------:R-:W-:Y:S01]  /*16a0*/  @P3 VIADD R22, R9, 0x2 ;  /* 0x0000000209163836 */ /* 0x000fe20000000000 */
[----:B-1----:R-:W-:-:S04]  /*16b0*/  IADD3 R27, PT, PT, R26, R27, R24 ;  /* 0x0000001b1a1b7210 */ /* 0x002fc80007ffe018 */
[----:B------:R-:W-:-:S13]  /*16c0*/  ISETP.GT.AND P4, PT, R27, R18, PT ;  /* 0x000000121b00720c */ /* 0x000fda0003f84270 */
[C---:B------:R-:W-:Y:S01]  /*16d0*/  @P4 IADD3 R22, PT, PT, R9.reuse, 0x3, RZ ;  /* 0x0000000309164810 */ /* 0x040fe20007ffe0ff */
[----:B------:R-:W-:-:S05]  /*16e0*/  VIADD R9, R9, 0x4 ;  /* 0x0000000409097836 */ /* 0x000fca0000000000 */
[----:B------:R-:W-:Y:S02]  /*16f0*/  ISETP.NE.AND P0, PT, R9, R21, PT ;  /* 0x000000150900720c */ /* 0x000fe40003f05270 */
[C---:B------:R-:W-:Y:S02]  /*1700*/  SEL R20, R7.reuse, R20, P4 ;  /* 0x0000001407147207 */ /* 0x040fe40002000000 */
[----:B------:R-:W-:Y:S02]  /*1710*/  VIMNMX R24, PT, PT, R18, R27, !PT ;  /* 0x0000001b12187248 */ /* 0x000fe40007fe0100 */
[----:B------:R-:W-:-:S07]  /*1720*/  SEL R20, R7, R20, P3 ;  /* 0x0000001407147207 */ /* 0x000fce0001800000 */
[----:B------:R-:W-:Y:S05]  /*1730*/  @P0 BRA `(.L_x_15) ;  /* 0xfffffff8009c0947 */ /* 0x000fea000383ffff */
[----:B------:R-:W-:Y:S05]  /*1740*/  BSYNC.RECONVERGENT B4 ;  /* 0x0000000000047941 */ /* 0x000fea0003800200 */
.L_x_14:
[----:B------:R-:W-:Y:S05]  /*1750*/  BSYNC.RECONVERGENT B3 ;  /* 0x0000000000037941 */ /* 0x000fea0003800200 */
.L_x_13:
[----:B------:R-:W-:-:S13]  /*1760*/  LOP3.LUT P0, R9, R6, 0x3, RZ, 0xc0, !PT ;  /* 0x0000000306097812 */ /* 0x000fda000780c0ff */
[----:B------:R-:W-:Y:S05]  /*1770*/  @!P0 BRA `(.L_x_12) ;  /* 0x0000000400408947 */ /* 0x000fea0003800000 */
[----:B------:R-:W-:Y:S01]  /*1780*/  ISETP.NE.AND P0, PT, R9, 0x1, PT ;  /* 0x000000010900780c */ /* 0x000fe20003f05270 */
[----:B------:R-:W-:Y:S01]  /*1790*/  BSSY.RECONVERGENT B3, `(.L_x_16) ;  /* 0x0000033000037945 */ /* 0x000fe20003800200 */
[----:B------:R-:W-:-:S04]  /*17a0*/  LOP3.LUT R8, R6, 0x1, RZ, 0xc0, !PT ;  /* 0x0000000106087812 */ /* 0x000fc800078ec0ff */
[----:B------:R-:W-:-:S07]  /*17b0*/  ISETP.NE.U32.AND P2, PT, R8, 0x1, PT ;  /* 0x000000010800780c */ /* 0x000fce0003f45070 */
[----:B------:R-:W-:Y:S06]  /*17c0*/  @!P0 BRA `(.L_x_17) ;  /* 0x0000000000bc8947 */ /* 0x000fec0003800000 */
[----:B------:R-:W1:Y:S01]  /*17d0*/  LDC.64 R28, c[0x0][0x3a0] ;  /* 0x0000e800ff1c7b82 */ /* 0x000e620000000a00 */
[----:B------:R-:W-:-:S04]  /*17e0*/  IMAD R8, R21, 0x3, RZ ;  /* 0x0000000315087824 */ /* 0x000fc800078e02ff */
[----:B------:R-:W-:-:S04]  /*17f0*/  IMAD R9, R5, R8, R2 ;  /* 0x0000000805097224 */ /* 0x000fc800078e0202 */
[----:B-1----:R-:W-:-:S04]  /*1800*/  IMAD.WIDE R28, R9, 0x4, R28 ;  /* 0x00000004091c7825 */ /* 0x002fc800078e021c */
[C---:B------:R-:W-:Y:S02]  /*1810*/  IMAD.WIDE R26, R5.reuse, 0x4, R28 ;  /* 0x00000004051a7825 */ /* 0x040fe400078e021c */
[----:B------:R-:W2:Y:S02]  /*1820*/  LDG.E R28, desc[UR8][R28.64] ;  /* 0x000000081c1c7981 */ /* 0x000ea4000c1e1900 */
[C---:B------:R-:W-:Y:S02]  /*1830*/  IMAD.WIDE R18, R5.reuse, 0x4, R26 ;  /* 0x0000000405127825 */ /* 0x040fe400078e021a */
[----:B------:R-:W3:Y:S02]  /*1840*/  LDG.E R26, desc[UR8][R26.64] ;  /* 0x000000081a1a7981 */ /* 0x000ee4000c1e1900 */
[C---:B------:R-:W-:Y:S02]  /*1850*/  IMAD.WIDE R8, R5.reuse, 0x4, R18 ;  /* 0x0000000405087825 */ /* 0x040fe400078e0212 */
[----:B------:R1:W4:Y:S04]  /*1860*/  LDG.E R23, desc[UR8][R18.64] ;  /* 0x0000000812177981 */ /* 0x000328000c1e1900 */
[----:B------:R5:W4:Y:S01]  /*1870*/  LDG.E R27, desc[UR8][R8.64] ;  /* 0x00000008081b7981 */ /* 0x000b22000c1e1900 */
[----:B-1----:R-:W-:-:S05]  /*1880*/  IMAD.WIDE R18, R5, 0x4, R8 ;  /* 0x0000000405127825 */ /* 0x002fca00078e0208 */
[----:B------:R-:W4:Y:S01]  /*1890*/  LDG.E R25, desc[UR8][R18.64] ;  /* 0x0000000812197981 */ /* 0x000f22000c1e1900 */
[----:B-----5:R-:W-:-:S06]  /*18a0*/  IMAD.WIDE R8, R5, 0x4, R18 ;  /* 0x0000000405087825 */ /* 0x020fcc00078e0212 */
[----:B------:R1:W5:Y:S01]  /*18b0*/  LDG.E R8, desc[UR8][R8.64] ;  /* 0x0000000808087981 */ /* 0x000362000c1e1900 */
[----:B------:R-:W0:Y:S01]  /*18c0*/  S2UR UR6, SR_CgaCtaId ;  /* 0x00000000000679c3 */ /* 0x000e220000008800 */
[----:B------:R-:W-:Y:S02]  /*18d0*/  UMOV UR5, 0x400 ;  /* 0x0000040000057882 */ /* 0x000fe40000000000 */
[----:B0-----:R-:W-:Y:S01]  /*18e0*/  ULEA UR5, UR6, UR5, 0x18 ;  /* 0x0000000506057291 */ /* 0x001fe2000f8ec0ff */
[CC--:B--2---:R-:W-:Y:S02]  /*18f0*/  IMAD R28, R4.reuse, R7.reuse, R28 ;  /* 0x00000007041c7224 */ /* 0x0c4fe400078e021c */
[CC--:B---3--:R-:W-:Y:S02]  /*1900*/  IMAD R26, R4.reuse, R7.reuse, R26 ;  /* 0x00000007041a7224 */ /* 0x0c8fe400078e021a */
[----:B----4-:R-:W-:Y:S01]  /*1910*/  IMAD R29, R4, R7, R23 ;  /* 0x00000007041d7224 */ /* 0x010fe200078e0217 */
[----:B------:R-:W-:-:S02]  /*1920*/  LEA R28, R28, UR5, 0x2 ;  /* 0x000000051c1c7c11 */ /* 0x000fc4000f8e10ff */
[----:B------:R-:W-:Y:S01]  /*1930*/  LEA R26, R26, UR5, 0x2 ;  /* 0x000000051a1a7c11 */ /* 0x000fe2000f8e10ff */
[CC--:B------:R-:W-:Y:S01]  /*1940*/  IMAD R27, R4.reuse, R7.reuse, R27 ;  /* 0x00000007041b7224 */ /* 0x0c0fe200078e021b */
[----:B------:R-:W-:Y:S01]  /*1950*/  LEA R29, R29, UR5, 0x2 ;  /* 0x000000051d1d7c11 */ /* 0x000fe2000f8e10ff */
[----:B------:R-:W-:Y:S03]  /*1960*/  LDS R23, [R28] ;  /* 0x000000001c177984 */ /* 0x000fe60000000800 */
[----:B------:R-:W-:Y:S01]  /*1970*/  LEA R27, R27, UR5, 0x2 ;  /* 0x000000051b1b7c11 */ /* 0x000fe2000f8e10ff */
[----:B-1----:R-:W-:Y:S01]  /*1980*/  LDS R9, [R29] ;  /* 0x000000001d097984 */ /* 0x002fe20000000800 */
[----:B------:R-:W-:-:S04]  /*1990*/  IMAD R25, R4, R7, R25 ;  /* 0x0000000704197224 */ /* 0x000fc800078e0219 */
[----:B------:R-:W-:Y:S01]  /*19a0*/  LDS R27, [R27] ;  /* 0x000000001b1b7984 */ /* 0x000fe20000000800 */
[----:B-----5:R-:W-:Y:S01]  /*19b0*/  IMAD R18, R4, R7, R8 ;  /* 0x0000000704127224 */ /* 0x020fe200078e0208 */
[----:B------:R-:W-:Y:S02]  /*19c0*/  LEA R25, R25, UR5, 0x2 ;  /* 0x0000000519197c11 */ /* 0x000fe4000f8e10ff */
[----:B------:R-:W0:Y:S02]  /*19d0*/  LDS R8, [R26] ;  /* 0x000000001a087984 */ /* 0x000e240000000800 */
[----:B------:R-:W-:Y:S02]  /*19e0*/  LEA R19, R18, UR5, 0x2 ;  /* 0x0000000512137c11 */ /* 0x000fe4000f8e10ff */
[----:B------:R-:W-:Y:S04]  /*19f0*/  LDS R18, [R25] ;  /* 0x0000000019127984 */ /* 0x000fe80000000800 */
[----:B------:R-:W1:Y:S01]  /*1a00*/  LDS R19, [R19] ;  /* 0x0000000013137984 */ /* 0x000e620000000800 */
[----:B0-----:R-:W-:-:S04]  /*1a10*/  IADD3 R9, PT, PT, R9, R8, R23 ;  /* 0x0000000809097210 */ /* 0x001fc80007ffe017 */
[----:B------:R-:W-:Y:S02]  /*1a20*/  VIMNMX R8, PT, PT, R24, R9, !PT ;  /* 0x0000000918087248 */ /* 0x000fe40007fe0100 */
[----:B-1----:R-:W-:-:S04]  /*1a30*/  IADD3 R23, PT, PT, R19, R18, R27 ;  /* 0x0000001213177210 */ /* 0x002fc80007ffe01b */
[----:B------:R-:W-:Y:S02]  /*1a40*/  ISETP.GT.AND P1, PT, R23, R8, PT ;  /* 0x000000081700720c */ /* 0x000fe40003f24270 */
[----:B------:R-:W-:Y:S02]  /*1a50*/  ISETP.GT.AND P0, PT, R9, R24, PT ;  /* 0x000000180900720c */ /* 0x000fe40003f04270 */
[----:B------:R-:W-:Y:S02]  /*1a60*/  SEL R20, R7, R20, P1 ;  /* 0x0000001407147207 */ /* 0x000fe40000800000 */
[----:B------:R-:W-:Y:S02]  /*1a70*/  SEL R22, R21, R22, P0 ;  /* 0x0000001615167207 */ /* 0x000fe40000000000 */
[----:B------:R-:W-:Y:S02]  /*1a80*/  VIMNMX R24, PT, PT, R8, R23, !PT ;  /* 0x0000001708187248 */ /* 0x000fe40007fe0100 */
[----:B------:R-:W-:-:S03]  /*1a90*/  SEL R20, R7, R20, P0 ;  /* 0x0000001407147207 */ /* 0x000fc60000000000 */
[C---:B------:R-:W-:Y:S01]  /*1aa0*/  @P1 IADD3 R22, PT, PT, R21.reuse, 0x1, RZ ;  /* 0x0000000115161810 */ /* 0x040fe20007ffe0ff */
[----:B------:R-:W-:-:S07]  /*1ab0*/  VIADD R21, R21, 0x2 ;  /* 0x0000000215157836 */ /* 0x000fce0000000000 */
.L_x_17:
[----:B------:R-:W-:Y:S05]  /*1ac0*/  BSYNC.RECONVERGENT B3 ;  /* 0x0000000000037941 */ /* 0x000fea0003800200 */
.L_x_16:
[----:B------:R-:W-:Y:S05]  /*1ad0*/  @P2 BRA `(.L_x_12) ;  /* 0x0000000000682947 */ /* 0x000fea0003800000 */
[----:B------:R-:W1:Y:S01]  /*1ae0*/  LDC.64 R26, c[0x0][0x3a0] ;  /* 0x0000e800ff1a7b82 */ /* 0x000e620000000a00 */
[----:B------:R-:W-:-:S04]  /*1af0*/  IMAD R9, R5, R21, RZ ;  /* 0x0000001505097224 */ /* 0x000fc800078e02ff */
[----:B------:R-:W-:-:S04]  /*1b00*/  IMAD R9, R9, 0x3, R2 ;  /* 0x0000000309097824 */ /* 0x000fc800078e0202 */
[----:B-1----:R-:W-:-:S04]  /*1b10*/  IMAD.WIDE R26, R9, 0x4, R26 ;  /* 0x00000004091a7825 */ /* 0x002fc800078e021a */
[C---:B------:R-:W-:Y:S02]  /*1b20*/  IMAD.WIDE R18, R5.reuse, 0x4, R26 ;  /* 0x0000000405127825 */ /* 0x040fe400078e021a */
[----:B------:R-:W2:Y:S02]  /*1b30*/  LDG.E R26, desc[UR8][R26.64] ;  /* 0x000000081a1a7981 */ /* 0x000ea4000c1e1900 */
[----:B------:R-:W-:Y:S02]  /*1b40*/  IMAD.WIDE R8, R5, 0x4, R18 ;  /* 0x0000000405087825 */ /* 0x000fe400078e0212 */
[----:B------:R-:W3:Y:S04]  /*1b50*/  LDG.E R18, desc[UR8][R18.64] ;  /* 0x0000000812127981 */ /* 0x000ee8000c1e1900 */
[----:B------:R-:W4:Y:S01]  /*1b60*/  LDG.E R8, desc[UR8][R8.64] ;  /* 0x0000000808087981 */ /* 0x000f22000c1e1900 */
[----:B------:R-:W1:Y:S01]  /*1b70*/  S2UR UR6, SR_CgaCtaId ;  /* 0x00000000000679c3 */ /* 0x000e620000008800 */
[----:B------:R-:W-:-:S02]  /*1b80*/  UMOV UR5, 0x400 ;  /* 0x0000040000057882 */ /* 0x000fc40000000000 */
[----:B-1----:R-:W-:Y:S01]  /*1b90*/  ULEA UR5, UR6, UR5, 0x18 ;  /* 0x0000000506057291 */ /* 0x002fe2000f8ec0ff */
[CC--:B--2---:R-:W-:Y:S02]  /*1ba0*/  IMAD R23, R4.reuse, R7.reuse, R26 ;  /* 0x0000000704177224 */ /* 0x0c4fe400078e021a */
[CC--:B---3--:R-:W-:Y:S02]  /*1bb0*/  IMAD R25, R4.reuse, R7.reuse, R18 ;  /* 0x0000000704197224 */ /* 0x0c8fe400078e0212 */
[----:B----4-:R-:W-:Y:S01]  /*1bc0*/  IMAD R28, R4, R7, R8 ;  /* 0x00000007041c7224 */ /* 0x010fe200078e0208 */
[----:B------:R-:W-:Y:S02]  /*1bd0*/  LEA R23, R23, UR5, 0x2 ;  /* 0x0000000517177c11 */ /* 0x000fe4000f8e10ff */
[----:B------:R-:W-:Y:S02]  /*1be0*/  LEA R25, R25, UR5, 0x2 ;  /* 0x0000000519197c11 */ /* 0x000fe4000f8e10ff */
[----:B------:R-:W-:-:S02]  /*1bf0*/  LEA R28, R28, UR5, 0x2 ;  /* 0x000000051c1c7c11 */ /* 0x000fc4000f8e10ff */
[----:B------:R-:W-:Y:S04]  /*1c00*/  LDS R23, [R23] ;  /* 0x0000000017177984 */ /* 0x000fe80000000800 */
[----:B------:R-:W-:Y:S04]  /*1c10*/  LDS R8, [R25] ;  /* 0x0000000019087984 */ /* 0x000fe80000000800 */
[----:B------:R-:W1:Y:S02]  /*1c20*/  LDS R28, [R28] ;  /* 0x000000001c1c7984 */ /* 0x000e640000000800 */
[----:B-1----:R-:W-:-:S04]  /*1c30*/  IADD3 R9, PT, PT, R28, R8, R23 ;  /* 0x000000081c097210 */ /* 0x002fc80007ffe017 */
[----:B------:R-:W-:Y:S02]  /*1c40*/  ISETP.GT.AND P0, PT, R9, R24, PT ;  /* 0x000000180900720c */ /* 0x000fe40003f04270 */
[----:B------:R-:W-:Y:S02]  /*1c50*/  VIMNMX R24, PT, PT, R24, R9, !PT ;  /* 0x0000000918187248 */ /* 0x000fe40007fe0100 */
[----:B------:R-:W-:Y:S02]  /*1c60*/  SEL R22, R21, R22, P0 ;  /* 0x0000001615167207 */ /* 0x000fe40000000000 */
[----:B------:R-:W-:-:S07]  /*1c70*/  SEL R20, R7, R20, P0 ;  /* 0x0000001407147207 */ /* 0x000fce0000000000 */
.L_x_12:
[----:B------:R-:W-:Y:S05]  /*1c80*/  BSYNC.RECONVERGENT B0 ;  /* 0x0000000000007941 */ /* 0x000fea0003800200 */
.L_x_11:
[----:B------:R-:W-:-:S04]  /*1c90*/  IADD3 R7, PT, PT, R7, 0x1, RZ ;  /* 0x0000000107077810 */ /* 0x000fc80007ffe0ff */
[----:B------:R-:W-:-:S13]  /*1ca0*/  ISETP.NE.AND P0, PT, R7, R4, PT ;  /* 0x000000040700720c */ /* 0x000fda0003f05270 */
[----:B------:R-:W-:Y:S05]  /*1cb0*/  @P0 BRA `(.L_x_18) ;  /* 0xfffffff400000947 */ /* 0x000fea000383ffff */
[----:B------:R-:W-:-:S07]  /*1cc0*/  IMAD R22, R22, 0x3, RZ ;  /* 0x0000000316167824 */ /* 0x000fce00078e02ff */
.L_x_10:
[----:B------:R-:W1:Y:S01]  /*1cd0*/  LDC.64 R28, c[0x0][0x3a8] ;  /* 0x0000ea00ff1c7b82 */ /* 0x000e620000000a00 */
[----:B-----5:R-:W-:Y:S02]  /*1ce0*/  IMAD R5, R3, R20, R2 ;  /* 0x0000001403057224 */ /* 0x020fe400078e0202 */
[----:B------:R-:W-:-:S05]  /*1cf0*/  IMAD.MOV.U32 R6, RZ, RZ, -0x1 ;  /* 0xffffffffff067424 */ /* 0x000fca00078e00ff */
[----:B------:R-:W2:Y:S01]  /*1d00*/  LDC.64 R18, c[0x0][0x3a0] ;  /* 0x0000e800ff127b82 */ /* 0x000ea20000000a00 */
[----:B-1----:R-:W-:-:S05]  /*1d10*/  IMAD.WIDE R28, R5, 0x4, R28 ;  /* 0x00000004051c7825 */ /* 0x002fca00078e021c */
[----:B------:R1:W-:Y:S04]  /*1d20*/  STG.E desc[UR8][R28.64], R6 ;  /* 0x000000061c007986 */ /* 0x0003e8000c101908 */
[----:B------:R-:W3:Y:S04]  /*1d30*/  LDG.E R27, desc[UR8][R16.64+0x4] ;  /* 0x00000408101b7981 */ /* 0x000ee8000c1e1900 */
[----:B------:R-:W4:Y:S01]  /*1d40*/  LDG.E R4, desc[UR8][R16.64] ;  /* 0x0000000810047981 */ /* 0x000f22000c1e1900 */
[----:B---3--:R-:W-:-:S04]  /*1d50*/  IMAD R25, R27, R22, R2 ;  /* 0x000000161b197224 */ /* 0x008fc800078e0202 */
[----:B--2---:R-:W-:-:S05]  /*1d60*/  IMAD.WIDE R24, R25, 0x4, R18 ;  /* 0x0000000419187825 */ /* 0x004fca00078e0212 */
[----:B------:R-:W2:Y:S01]  /*1d70*/  LDG.E R5, desc[UR8][R24.64] ;  /* 0x0000000818057981 */ /* 0x000ea2000c1e1900 */
[----:B------:R-:W-:-:S05]  /*1d80*/  IMAD.WIDE R22, R27, 0x4, R24 ;  /* 0x000000041b167825 */ /* 0x000fca00078e0218 */
[----:B------:R-:W3:Y:S01]  /*1d90*/  LDG.E R7, desc[UR8][R22.64] ;  /* 0x0000000816077981 */ /* 0x000ee2000c1e1900 */
[----:B------:R-:W-:-:S05]  /*1da0*/  IMAD.WIDE R8, R27, 0x4, R22 ;  /* 0x000000041b087825 */ /* 0x000fca00078e0216 */
[----:B------:R0:W4:Y:S04]  /*1db0*/  LDG.E R21, desc[UR8][R8.64] ;  /* 0x0000000808157981 */ /* 0x000128000c1e1900 */
[----:B------:R0:W-:Y:S04]  /*1dc0*/  STG.E desc[UR8][R24.64], R20 ;  /* 0x0000001418007986 */ /* 0x0001e8000c101908 */
[----:B--2---:R-:W-:Y:S04]  /*1dd0*/  STG.E desc[UR8][R22.64], R5 ;  /* 0x0000000516007986 */ /* 0x004fe8000c101908 */
[----:B---3--:R2:W-:Y:S04]  /*1de0*/  STG.E desc[UR8][R8.64], R7 ;  /* 0x0000000708007986 */ /* 0x0085e8000c101908 */
[----:B-1----:R-:W3:Y:S01]  /*1df0*/  LDG.E R29, desc[UR8][R14.64] ;  /* 0x000000080e1d7981 */ /* 0x002ee2000c1e1900 */
[----:B------:R-:W-:-:S04]  /*1e00*/  IMAD R6, R27, 0x3, RZ ;  /* 0x000000031b067824 */ /* 0x000fc800078e02ff */
[----:B---3--:R-:W-:-:S04]  /*1e10*/  IMAD R29, R29, R6, R2 ;  /* 0x000000061d1d7224 */ /* 0x008fc800078e0202 */
[----:B0-----:R-:W-:-:S05]  /*1e20*/  IMAD.WIDE R24, R29, 0x4, R18 ;  /* 0x000000041d187825 */ /* 0x001fca00078e0212 */
[----:B------:R0:W-:Y:S04]  /*1e30*/  STG.E desc[UR8][R24.64], R20 ;  /* 0x0000001418007986 */ /* 0x0001e8000c101908 */
[----:B------:R-:W3:Y:S02]  /*1e40*/  LDG.E R26, desc[UR8][R14.64] ;  /* 0x000000080e1a7981 */ /* 0x000ee4000c1e1900 */
[----:B---3--:R-:W-:-:S05]  /*1e50*/  IMAD R29, R6, R26, R27 ;  /* 0x0000001a061d7224 */ /* 0x008fca00078e021b */
[----:B------:R-:W-:-:S05]  /*1e60*/  IADD3 R29, PT, PT, R2, R29, RZ ;  /* 0x0000001d021d7210 */ /* 0x000fca0007ffe0ff */
[----:B------:R-:W-:-:S05]  /*1e70*/  IMAD.WIDE R28, R29, 0x4, R18 ;  /* 0x000000041d1c7825 */ /* 0x000fca00078e0212 */
[----:B------:R-:W-:Y:S04]  /*1e80*/  STG.E desc[UR8][R28.64], R5 ;  /* 0x000000051c007986 */ /* 0x000fe8000c101908 */
[----:B--2---:R-:W2:Y:S01]  /*1e90*/  LDG.E R9, desc[UR8][R14.64] ;  /* 0x000000080e097981 */ /* 0x004ea2000c1e1900 */
[----:B------:R-:W-:-:S04]  /*1ea0*/  IMAD.MOV.U32 R26, RZ, RZ, 0x3 ;  /* 0x00000003ff1a7424 */ /* 0x000fc800078e00ff */
[C---:B--2---:R-:W-:Y:S01]  /*1eb0*/  IMAD R8, R9.reuse, R26, 0x2 ;  /* 0x0000000209087424 */ /* 0x044fe200078e021a */
[----:B------:R-:W-:-:S03]  /*1ec0*/  IADD3 R9, PT, PT, R9, 0x1, RZ ;  /* 0x0000000109097810 */ /* 0x000fc60007ffe0ff */
[----:B------:R-:W-:-:S04]  /*1ed0*/  IMAD R23, R27, R8, R2 ;  /* 0x000000081b177224 */ /* 0x000fc800078e0202 */
[----:B0-----:R-:W-:Y:S01]  /*1ee0*/  IMAD.WIDE R24, R23, 0x4, R18 ;  /* 0x0000000417187825 */ /* 0x001fe200078e0212 */
[----:B------:R0:W-:Y:S04]  /*1ef0*/  STG.E desc[UR8][R14.64], R9 ;  /* 0x000000090e007986 */ /* 0x0001e8000c101908 */
[----:B----4-:R-:W-:Y:S04]  /*1f00*/  STG.E desc[UR8][R24.64], R21 ;  /* 0x0000001518007986 */ /* 0x010fe8000c101908 */
[----:B------:R-:W2:Y:S02]  /*1f10*/  LDG.E R23, desc[UR8][R14.64] ;  /* 0x000000080e177981 */ /* 0x000ea4000c1e1900 */
[----:B--2---:R-:W-:-:S04]  /*1f20*/  IMAD R23, R6, R23, R2 ;  /* 0x0000001706177224 */ /* 0x004fc800078e0202 */
[----:B0-----:R-:W-:-:S05]  /*1f30*/  IMAD.WIDE R8, R23, 0x4, R18 ;  /* 0x0000000417087825 */ /* 0x001fca00078e0212 */
[----:B------:R-:W-:Y:S04]  /*1f40*/  STG.E desc[UR8][R8.64], R20 ;  /* 0x0000001408007986 */ /* 0x000fe8000c101908 */
[----:B------:R-:W2:Y:S02]  /*1f50*/  LDG.E R22, desc[UR8][R14.64] ;  /* 0x000000080e167981 */ /* 0x000ea4000c1e1900 */
[----:B--2---:R-:W-:-:S04]  /*1f60*/  IMAD R23, R6, R22, R27 ;  /* 0x0000001606177224 */ /* 0x004fc800078e021b */
[----:B------:R-:W-:-:S04]  /*1f70*/  IMAD.IADD R23, R2, 0x1, R23 ;  /* 0x0000000102177824 */ /* 0x000fc800078e0217 */
[----:B------:R-:W-:-:S05]  /*1f80*/  IMAD.WIDE R22, R23, 0x4, R18 ;  /* 0x0000000417167825 */ /* 0x000fca00078e0212 */
[----:B------:R0:W-:Y:S04]  /*1f90*/  STG.E desc[UR8][R22.64], R7 ;  /* 0x0000000716007986 */ /* 0x0001e8000c101908 */
[----:B------:R-:W2:Y:S01]  /*1fa0*/  LDG.E R29, desc[UR8][R14.64] ;  /* 0x000000080e1d7981 */ /* 0x000ea2000c1e1900 */
[----:B------:R-:W1:Y:S01]  /*1fb0*/  S2UR UR6, SR_CgaCtaId ;  /* 0x00000000000679c3 */ /* 0x000e620000008800 */
[----:B------:R-:W-:Y:S01]  /*1fc0*/  UMOV UR5, 0x400 ;  /* 0x0000040000057882 */ /* 0x000fe20000000000 */
[CC--:B------:R-:W-:Y:S02]  /*1fd0*/  IMAD R5, R4.reuse, R20.reuse, R5 ;  /* 0x0000001404057224 */ /* 0x0c0fe400078e0205 */
[CC--:B0-----:R-:W-:Y:S02]  /*1fe0*/  IMAD R7, R4.reuse, R20.reuse, R7 ;  /* 0x0000001404077224 */ /* 0x0c1fe400078e0207 */
[----:B------:R-:W-:Y:S01]  /*1ff0*/  IMAD R4, R4, R20, R21 ;  /* 0x0000001404047224 */ /* 0x000fe200078e0215 */
[----:B-1----:R-:W-:-:S06]  /*2000*/  ULEA UR5, UR6, UR5, 0x18 ;  /* 0x0000000506057291 */ /* 0x002fcc000f8ec0ff */
[----:B------:R-:W-:Y:S02]  /*2010*/  LEA R5, R5, UR5, 0x2 ;  /* 0x0000000505057c11 */ /* 0x000fe4000f8e10ff */
[----:B------:R-:W-:Y:S02]  /*2020*/  LEA R6, R4, UR5, 0x2 ;  /* 0x0000000504067c11 */ /* 0x000fe4000f8e10ff */
[----:B------:R-:W-:Y:S02]  /*2030*/  LEA R7, R7, UR5, 0x2 ;  /* 0x0000000507077c11 */ /* 0x000fe4000f8e10ff */
[----:B------:R-:W-:Y:S04]  /*2040*/  LDS R5, [R5] ;  /* 0x0000000005057984 */ /* 0x000fe80000000800 */
[----:B------:R-:W-:Y:S04]  /*2050*/  LDS R4, [R7] ;  /* 0x0000000007047984 */ /* 0x000fe80000000800 */
[----:B------:R-:W0:Y:S01]  /*2060*/  LDS R6, [R6] ;  /* 0x0000000006067984 */ /* 0x000e220000000800 */
[C---:B--2---:R-:W-:Y:S01]  /*2070*/  IMAD R26, R29.reuse, R26, 0x2 ;  /* 0x000000021d1a7424 */ /* 0x044fe200078e021a */
[----:B------:R-:W-:-:S03]  /*2080*/  IADD3 R29, PT, PT, R29, 0x1, RZ ;  /* 0x000000011d1d7810 */ /* 0x000fc60007ffe0ff */
[----:B------:R-:W-:-:S04]  /*2090*/  IMAD R25, R27, R26, R2 ;  /* 0x0000001a1b197224 */ /* 0x000fc800078e0202 */
[----:B------:R-:W-:Y:S01]  /*20a0*/  IMAD.WIDE R24, R25, 0x4, R18 ;  /* 0x0000000419187825 */ /* 0x000fe200078e0212 */
[----:B------:R-:W-:Y:S04]  /*20b0*/  STG.E desc[UR8][R14.64], R29 ;  /* 0x0000001d0e007986 */ /* 0x000fe8000c101908 */
[----:B------:R1:W-:Y:S04]  /*20c0*/  STG.E desc[UR8][R24.64], R21 ;  /* 0x0000001518007986 */ /* 0x0003e8000c101908 */
[----:B------:R-:W2:Y:S01]  /*20d0*/  LDG.E R9, desc[UR8][R12.64] ;  /* 0x000000080c097981 */ /* 0x000ea2000c1e1900 */
[----:B0-----:R-:W-:-:S05]  /*20e0*/  IADD3 R4, PT, PT, R6, R4, R5 ;  /* 0x0000000406047210 */ /* 0x001fca0007ffe005 */
[----:B--2---:R-:W-:-:S05]  /*20f0*/  IMAD.IADD R9, R4, 0x1, R9 ;  /* 0x0000000104097824 */ /* 0x004fca00078e0209 */
[----:B------:R2:W-:Y:S04]  /*2100*/  STG.E desc[UR8][R12.64], R9 ;  /* 0x000000090c007986 */ /* 0x0005e8000c101908 */
[----:B------:R-:W1:Y:S02]  /*2110*/  LDG.E R4, desc[UR8][R10.64] ;  /* 0x000000080a047981 */ /* 0x000e64000c1e1900 */
[----:B-1----:R-:W-:-:S05]  /*2120*/  IADD3 R21, PT, PT, R4, -0x1, RZ ;  /* 0xffffffff04157810 */ /* 0x002fca0007ffe0ff */
[----:B------:R2:W-:Y:S01]  /*2130*/  STG.E desc[UR8][R10.64], R21 ;  /* 0x000000150a007986 */ /* 0x0005e2000c101908 */
[----:B------:R-:W-:-:S13]  /*2140*/  ISETP.NE.AND P0, PT, R21, RZ, PT ;  /* 0x000000ff1500720c */ /* 0x000fda0003f05270 */
[----:B--2---:R-:W-:Y:S05]  /*2150*/  @P0 BRA `(.L_x_19) ;  /* 0xffffffec00a80947 */ /* 0x004fea000383ffff */
[----:B------:R-:W-:Y:S05]  /*2160*/  BSYNC.RECONVERGENT B1 ;  /* 0x0000000000017941 */ /* 0x000fea0003800200 */
.L_x_9:
[----:B------:R0:W5:Y:S02]  /*2170*/  LDG.E R7, desc[UR8][R12.64] ;  /* 0x000000080c077981 */ /* 0x000164000c1e1900 */
.L_x_8:
[----:B------:R-:W-:Y:S05]  /*2180*/  BSYNC.RECONVERGENT B2 ;  /* 0x0000000000027941 */ /* 0x000fea0003800200 */
.L_x_7:
[----:B------:R-:W1:Y:S01]  /*2190*/  S2R R3, SR_LANEID ;  /* 0x0000000000037919 */ /* 0x000e620000000000 */
[----:B------:R-:W2:Y:S01]  /*21a0*/  LDC.64 R4, c[0x0][0x3b0] ;  /* 0x0000ec00ff047b82 */ /* 0x000ea20000000a00 */
[----:B------:R-:W-:Y:S01]  /*21b0*/  VOTEU.ANY UR5, UPT, PT ;  /* 0x0000000000057886 */ /* 0x000fe200038e0100 */
[----:B-----5:R-:W-:Y:S01]  /*21c0*/  CREDUX.MAX.S32 UR6, R7 ;  /* 0x00000000070672cc */ /* 0x020fe20000000200 */
[----:B------:R-:W-:-:S12]  /*21d0*/  UFLO.U32 UR5, UR5 ;  /* 0x00000005000572bd */ /* 0x000fd800080e0000 */
[----:B------:R-:W-:Y:S01]  /*21e0*/  IMAD.U32 R7, RZ, RZ, UR6 ;  /* 0x00000006ff077e24 */ /* 0x000fe2000f8e00ff */
[----:B-1----:R-:W-:-:S13]  /*21f0*/  ISETP.EQ.U32.AND P0, PT, R3, UR5, PT ;  /* 0x0000000503007c0c */ /* 0x002fda000bf02070 */
[----:B--2---:R1:W-:Y:S01]  /*2200*/  @P0 REDG.E.MAX.S32.STRONG.GPU desc[UR8][R4.64], R7 ;  /* 0x000000070400098e */ /* 0x0043e2000d12e308 */
[----:B------:R-:W-:Y:S06]  /*2210*/  BAR.SYNC.DEFER_BLOCKING 0x0 ;  /* 0x0000000000007b1d */ /* 0x000fec0000010000 */
[----:B0-----:R-:W2:Y:S04]  /*2220*/  LDG.E R12, desc[UR8][R12.64] ;  /* 0x000000080c0c7981 */ /* 0x001ea8000c1e1900 */
[----:B------:R-:W2:Y:S01]  /*2230*/  LDG.E R3, desc[UR8][R4.64] ;  /* 0x0000000804037981 */ /* 0x000ea2000c1e1900 */
[----:B------:R-:W-:Y:S01]  /*2240*/  BSSY.RECONVERGENT B0, `(.L_x_20) ;  /* 0x000005b000007945 */ /* 0x000fe20003800200 */
[----:B--2---:R-:W-:-:S13]  /*2250*/  ISETP.NE.AND P0, PT, R12, R3, PT ;  /* 0x000000030c00720c */ /* 0x004fda0003f05270 */
[----:B-1----:R-:W-:Y:S05]  /*2260*/  @P0 BRA `(.L_x_21) ;  /* 0x0000000400600947 */ /* 0x002fea0003800000 */
[----:B------:R-:W2:Y:S02]  /*2270*/  LDG.E R14, desc[UR8][R14.64] ;  /* 0x000000080e0e7981 */ /* 0x000ea4000c1e1900 */
[----:B--2---:R-:W-:-:S13]  /*2280*/  ISETP.GE.AND P0, PT, R14, 0x1, PT ;  /* 0x000000010e00780c */ /* 0x004fda0003f06270 */
[----:B------:R-:W-:Y:S05]  /*2290*/  @!P0 BRA `(.L_x_21) ;  /* 0x0000000400548947 */ /* 0x000fea0003800000 */
[----:B------:R0:W5:Y:S01]  /*22a0*/  LDG.E R17, desc[UR8][R16.64+0x4] ;  /* 0x0000040810117981 */ /* 0x000162000c1e1900 */
[C---:B------:R-:W-:Y:S01]  /*22b0*/  ISETP.GE.U32.AND P0, PT, R14.reuse, 0x4, PT ;  /* 0x000000040e00780c */ /* 0x040fe20003f06070 */
[----:B------:R-:W-:Y:S01]  /*22c0*/  BSSY.RECONVERGENT B1, `(.L_x_22) ;  /* 0x0000038000017945 */ /* 0x000fe20003800200 */
[----:B------:R-:W-:Y:S01]  /*22d0*/  LOP3.LUT R3, R14, 0x3, RZ, 0xc0, !PT ;  /* 0x000000030e037812 */ /* 0x000fe200078ec0ff */
[----:B------:R-:W-:-:S03]  /*22e0*/  HFMA2 R6, -RZ, RZ, 0, 0 ;  /* 0x00000000ff067431 */ /* 0x000fc600000001ff */
[----:B------:R-:W-:-:S07]  /*22f0*/  ISETP.NE.AND P1, PT, R3, RZ, PT ;  /* 0x000000ff0300720c */ /* 0x000fce0003f25270 */
[----:B0-----:R-:W-:Y:S06]  /*2300*/  @!P0 BRA `(.L_x_23) ;  /* 0x0000000000cc8947 */ /* 0x001fec0003800000 */
[----:B------:R-:W0:Y:S01]  /*2310*/  LDCU.64 UR6, c[0x0][0x380] ;  /* 0x00007000ff0677ac */ /* 0x000e220008000a00 */
[----:B------:R-:W-:-:S05]  /*2320*/  LOP3.LUT R6, R14, 0x7ffffffc, RZ, 0xc0, !PT ;  /* 0x7ffffffc0e067812 */ /* 0x000fca00078ec0ff */
[----:B------:R-:W-:Y:S01]  /*2330*/  IMAD.MOV R7, RZ, RZ, -R6 ;  /* 0x000000ffff077224 */ /* 0x000fe200078e0a06 */
[----:B0-----:R-:W-:-:S04]  /*2340*/  UIADD3 UR5, UP0, UPT, UR6, 0x3bdf104, URZ ;  /* 0x03bdf10406057890 */ /* 0x001fc8000ff1e0ff */
[----:B------:R-:W-:Y:S02]  /*2350*/  UIADD3.X UR6, UPT, UPT, URZ, UR7, URZ, UP0, !UPT ;  /* 0x00000007ff067290 */ /* 0x000fe400087fe4ff */
[----:B------:R-:W-:-:S04]  /*2360*/  MOV R16, UR5 ;  /* 0x0000000500107c02 */ /* 0x000fc80008000f00 */
[----:B------:R-:W-:-:S07]  /*2370*/  IMAD.U32 R23, RZ, RZ, UR6 ;  /* 0x00000006ff177e24 */ /* 0x000fce000f8e00ff */
.L_x_24:
[----:B------:R-:W-:-:S05]  /*2380*/  IMAD.WIDE R12, R2, 0x4, R18 ;  /* 0x00000004020c7825 */ /* 0x000fca00078e0212 */
[----:B------:R-:W2:Y:S01]  /*2390*/  LDG.E R25, desc[UR8][R12.64] ;  /* 0x000000080c197981 */ /* 0x000ea2000c1e1900 */
[----:B-----5:R-:W-:-:S05]  /*23a0*/  IMAD.WIDE R14, R17, 0x4, R12 ;  /* 0x00000004110e7825 */ /* 0x020fca00078e020c */
[----:B------:R-:W3:Y:S01]  /*23b0*/  LDG.E R27, desc[UR8][R14.64] ;  /* 0x000000080e1b7981 */ /* 0x000ee2000c1e1900 */
[----:B0-----:R-:W-:-:S05]  /*23c0*/  IMAD.WIDE R4, R17, 0x4, R14 ;  /* 0x0000000411047825 */ /* 0x001fca00078e020e */
[----:B------:R0:W4:Y:S01]  /*23d0*/  LDG.E R29, desc[UR8][R4.64] ;  /* 0x00000008041d7981 */ /* 0x000122000c1e1900 */
[----:B------:R-:W-:-:S04]  /*23e0*/  IMAD.WIDE R20, R17, 0x4, R4 ;  /* 0x0000000411147825 */ /* 0x000fc800078e0204 */
[----:B------:R-:W-:Y:S01]  /*23f0*/  IMAD.WIDE R8, R17, 0x4, R20 ;  /* 0x0000000411087825 */ /* 0x000fe200078e0214 */
[----:B0-----:R-:W-:-:S03]  /*2400*/  MOV R4, R16 ;  /* 0x0000001000047202 */ /* 0x001fc60000000f00 */
[----:B------:R-:W-:Y:S02]  /*2410*/  IMAD.MOV.U32 R5, RZ, RZ, R23 ;  /* 0x000000ffff057224 */ /* 0x000fe400078e0017 */
[----:B------:R-:W-:-:S03]  /*2420*/  IMAD.WIDE R10, R17, 0x4, R8 ;  /* 0x00000004110a7825 */ /* 0x000fc600078e0208 */
[----:B--2---:R0:W-:Y:S04]  /*2430*/  STG.E desc[UR8][R4.64+-0x2c], R25 ;  /* 0xffffd41904007986 */ /* 0x0041e8000c101908 */
[----:B---3--:R-:W-:Y:S04]  /*2440*/  STG.E desc[UR8][R4.64+-0x28], R27 ;  /* 0xffffd81b04007986 */ /* 0x008fe8000c101908 */
[----:B----4-:R-:W-:Y:S04]  /*2450*/  STG.E desc[UR8][R4.64+-0x24], R29 ;  /* 0xffffdc1d04007986 */ /* 0x010fe8000c101908 */
[----:B------:R-:W2:Y:S04]  /*2460*/  LDG.E R16, desc[UR8][R20.64] ;  /* 0x0000000814107981 */ /* 0x000ea8000c1e1900 */
[----:B------:R-:W3:Y:S04]  /*2470*/  LDG.E R24, desc[UR8][R8.64] ;  /* 0x0000000808187981 */ /* 0x000ee8000c1e1900 */
[----:B------:R-:W4:Y:S01]  /*2480*/  LDG.E R26, desc[UR8][R10.64] ;  /* 0x000000080a1a7981 */ /* 0x000f22000c1e1900 */
[----:B------:R-:W-:-:S04]  /*2490*/  IMAD.WIDE R22, R17, 0x4, R10 ;  /* 0x0000000411167825 */ /* 0x000fc800078e020a */
[----:B------:R-:W-:-:S04]  /*24a0*/  IMAD.WIDE R12, R17, 0x4, R22 ;  /* 0x00000004110c7825 */ /* 0x000fc800078e0216 */
[C---:B------:R-:W-:Y:S01]  /*24b0*/  IMAD.WIDE R14, R17.reuse, 0x4, R12 ;  /* 0x00000004110e7825 */ /* 0x040fe200078e020c */
[----:B--2---:R1:W-:Y:S04]  /*24c0*/  STG.E desc[UR8][R4.64+-0x20], R16 ;  /* 0xffffe01004007986 */ /* 0x0043e8000c101908 */
[----:B---3--:R-:W-:Y:S04]  /*24d0*/  STG.E desc[UR8][R4.64+-0x1c], R24 ;  /* 0xffffe41804007986 */ /* 0x008fe8000c101908 */
[----:B----4-:R-:W-:Y:S04]  /*24e0*/  STG.E desc[UR8][R4.64+-0x18], R26 ;  /* 0xffffe81a04007986 */ /* 0x010fe8000c101908 */
[----:B------:R-:W2:Y:S04]  /*24f0*/  LDG.E R23, desc[UR8][R22.64] ;  /* 0x0000000816177981 */ /* 0x000ea8000c1e1900 */
[----:B------:R-:W3:Y:S04]  /*2500*/  LDG.E R13, desc[UR8][R12.64] ;  /* 0x000000080c0d7981 */ /* 0x000ee8000c1e1900 */
[----:B0-----:R-:W4:Y:S01]  /*2510*/  LDG.E R25, desc[UR8][R14.64] ;  /* 0x000000080e197981 */ /* 0x001f22000c1e1900 */
[----:B------:R-:W-:-:S04]  /*2520*/  IMAD.WIDE R20, R17, 0x4, R14 ;  /* 0x0000000411147825 */ /* 0x000fc800078e020e */
[----:B------:R-:W-:-:S04]  /*2530*/  IMAD.WIDE R8, R17, 0x4, R20 ;  /* 0x0000000411087825 */ /* 0x000fc800078e0214 */
[----:B------:R-:W-:Y:S01]  /*2540*/  IMAD.WIDE R10, R17, 0x4, R8 ;  /* 0x00000004110a7825 */ /* 0x000fe200078e0208 */
[----:B--2---:R0:W-:Y:S04]  /*2550*/  STG.E desc[UR8][R4.64+-0x14], R23 ;  /* 0xffffec1704007986 */ /* 0x0041e8000c101908 */
[----:B---3--:R2:W-:Y:S04]  /*2560*/  STG.E desc[UR8][R4.64+-0x10], R13 ;  /* 0xfffff00d04007986 */ /* 0x0085e8000c101908 */
[----:B----4-:R2:W-:Y:S04]  /*2570*/  STG.E desc[UR8][R4.64+-0xc], R25 ;  /* 0xfffff41904007986 */ /* 0x0105e8000c101908 */
[----:B------:R-:W3:Y:S04]  /*2580*/  LDG.E R21, desc[UR8][R20.64] ;  /* 0x0000000814157981 */ /* 0x000ee8000c1e1900 */
[----:B------:R-:W4:Y:S04]  /*2590*/  LDG.E R9, desc[UR8][R8.64] ;  /* 0x0000000808097981 */ /* 0x000f28000c1e1900 */
[----:B------:R-:W2:Y:S01]  /*25a0*/  LDG.E R11, desc[UR8][R10.64] ;  /* 0x000000080a0b7981 */ /* 0x000ea2000c1e1900 */
[----:B------:R-:W-:-:S04]  /*25b0*/  IADD3 R7, PT, PT, R7, 0x4, RZ ;  /* 0x0000000407077810 */ /* 0x000fc80007ffe0ff */
[----:B------:R-:W-:Y:S02]  /*25c0*/  ISETP.NE.AND P0, PT, R7, RZ, PT ;  /* 0x000000ff0700720c */ /* 0x000fe40003f05270 */
[----:B-1----:R-:W-:Y:S01]  /*25d0*/  IADD3 R16, P2, PT, R4, 0x30, RZ ;  /* 0x0000003004107810 */ /* 0x002fe20007f5e0ff */
[----:B------:R-:W-:-:S04]  /*25e0*/  IMAD R2, R17, 0xc, R2 ;  /* 0x0000000c11027824 */ /* 0x000fc800078e0202 */
[----:B0-----:R-:W-:Y:S01]  /*25f0*/  IMAD.X R23, RZ, RZ, R5, P2 ;  /* 0x000000ffff177224 */ /* 0x001fe200010e0605 */
[----:B---3--:R0:W-:Y:S04]  /*2600*/  STG.E desc[UR8][R4.64+-0x8], R21 ;  /* 0xfffff81504007986 */ /* 0x0081e8000c101908 */
[----:B----4-:R0:W-:Y:S04]  /*2610*/  STG.E desc[UR8][R4.64+-0x4], R9 ;  /* 0xfffffc0904007986 */ /* 0x0101e8000c101908 */
[----:B--2---:R0:W-:Y:S01]  /*2620*/  STG.E desc[UR8][R4.64], R11 ;  /* 0x0000000b04007986 */ /* 0x0041e2000c101908 */
[----:B------:R-:W-:Y:S05]  /*2630*/  @P0 BRA `(.L_x_24) ;  /* 0xfffffffc00500947 */ /* 0x000fea000383ffff */
.L_x_23:
[----:B------:R-:W-:Y:S05]  /*2640*/  BSYNC.RECONVERGENT B1 ;  /* 0x0000000000017941 */ /* 0x000fea0003800200 */
.L_x_22:
[----:B------:R-:W-:Y:S05]  /*2650*/  @!P1 BRA `(.L_x_21) ;  /* 0x0000000000649947 */ /* 0x000fea0003800000 */
[----:B0-----:R-:W0:Y:S01]  /*2660*/  LDC.64 R4, c[0x0][0x380] ;  /* 0x0000e000ff047b82 */ /* 0x001e220000000a00 */
[----:B------:R-:W-:Y:S01]  /*2670*/  IMAD R7, R6, 0x3, RZ ;  /* 0x0000000306077824 */ /* 0x000fe200078e02ff */
[----:B------:R-:W-:-:S03]  /*2680*/  IADD3 R8, PT, PT, -R3, RZ, RZ ;  /* 0x000000ff03087210 */ /* 0x000fc60007ffe1ff */
[----:B-----5:R-:W-:-:S04]  /*2690*/  IMAD R0, R17, R7, R0 ;  /* 0x0000000711007224 */ /* 0x020fc800078e0200 */
[----:B------:R-:W-:Y:S02]  /*26a0*/  VIADD R0, R0, UR4 ;  /* 0x0000000400007c36 */ /* 0x000fe40008000000 */
[----:B0-----:R-:W-:-:S03]  /*26b0*/  IMAD.WIDE.U32 R4, R7, 0x4, R4 ;  /* 0x0000000407047825 */ /* 0x001fc600078e0004 */
[----:B------:R-:W-:-:S04]  /*26c0*/  IADD3 R10, P0, PT, R4, 0x3bdf0e0, RZ ;  /* 0x03bdf0e0040a7810 */ /* 0x000fc80007f1e0ff */
[----:B------:R-:W-:-:S09]  /*26d0*/  IADD3.X R11, PT, PT, RZ, R5, RZ, P0, !PT ;  /* 0x00000005ff0b7210 */ /* 0x000fd200007fe4ff */
.L_x_25:
[----:B-1----:R-:W-:-:S05]  /*26e0*/  IMAD.WIDE R2, R0, 0x4, R18 ;  /* 0x0000000400027825 */ /* 0x002fca00078e0212 */
[----:B------:R0:W2:Y:S01]  /*26f0*/  LDG.E R9, desc[UR8][R2.64] ;  /* 0x0000000802097981 */ /* 0x0000a2000c1e1900 */
[----:B------:R-:W-:-:S04]  /*2700*/  IMAD.WIDE R4, R17, 0x4, R2 ;  /* 0x0000000411047825 */ /* 0x000fc800078e0202 */
[----:B------:R-:W-:Y:S02]  /*2710*/  IMAD.WIDE R6, R17, 0x4, R4 ;  /* 0x0000000411067825 */ /* 0x000fe400078e0204 */
[----:B------:R-:W3:Y:S04]  /*2720*/  LDG.E R5, desc[UR8][R4.64] ;  /* 0x0000000804057981 */ /* 0x000ee8000c1e1900 */
[----:B------:R-:W4:Y:S01]  /*2730*/  LDG.E R7, desc[UR8][R6.64] ;  /* 0x0000000806077981 */ /* 0x000f22000c1e1900 */
[----:B0-----:R-:W-:Y:S01]  /*2740*/  IMAD.MOV.U32 R2, RZ, RZ, R10 ;  /* 0x000000ffff027224 */ /* 0x001fe200078e000a */
[----:B------:R-:W-:Y:S01]  /*2750*/  MOV R3, R11 ;  /* 0x0000000b00037202 */ /* 0x000fe20000000f00 */
[----:B------:R-:W-:-:S05]  /*2760*/  VIADD R8, R8, 0x1 ;  /* 0x0000000108087836 */ /* 0x000fca0000000000 */
[----:B------:R-:W-:Y:S02]  /*2770*/  ISETP.NE.AND P0, PT, R8, RZ, PT ;  /* 0x000000ff0800720c */ /* 0x000fe40003f05270 */
[----:B------:R-:W-:Y:S01]  /*2780*/  IADD3 R10, P1, PT, R2, 0xc, RZ ;  /* 0x0000000c020a7810 */ /* 0x000fe20007f3e0ff */
[----:B------:R-:W-:-:S03]  /*2790*/  IMAD R0, R17, 0x3, R0 ;  /* 0x0000000311007824 */ /* 0x000fc600078e0200 */
[----:B------:R-:W-:Y:S01]  /*27a0*/  IADD3.X R11, PT, PT, RZ, R3, RZ, P1, !PT ;  /* 0x00000003ff0b7210 */ /* 0x000fe20000ffe4ff */
[----:B--2---:R1:W-:Y:S04]  /*27b0*/  STG.E desc[UR8][R2.64+-0x8], R9 ;  /* 0xfffff80902007986 */ /* 0x0043e8000c101908 */
[----:B---3--:R1:W-:Y:S04]  /*27c0*/  STG.E desc[UR8][R2.64+-0x4], R5 ;  /* 0xfffffc0502007986 */ /* 0x0083e8000c101908 */
[----:B----4-:R1:W-:Y:S01]  /*27d0*/  STG.E desc[UR8][R2.64], R7 ;  /* 0x0000000702007986 */ /* 0x0103e2000c101908 */
[----:B------:R-:W-:Y:S05]  /*27e0*/  @P0 BRA `(.L_x_25) ;  /* 0xfffffffc00bc0947 */ /* 0x000fea000383ffff */
.L_x_21:
[----:B------:R-:W-:Y:S05]  /*27f0*/  BSYNC.RECONVERGENT B0 ;  /* 0x0000000000007941 */ /* 0x000fea0003800200 */
.L_x_20:
[----:B------:R-:W-:Y:S06]  /*2800*/  BAR.SYNC.DEFER_BLOCKING 0x0 ;  /* 0x0000000000007b1d */ /* 0x000fec0000010000 */
[----:B------:R-:W-:Y:S05]  /*2810*/  EXIT ;  /* 0x000000000000794d */ /* 0x000fea0003800000 */
.L_x_26:
[----:B------:R-:W-:-:S00]  /*2820*/  BRA `(.L_x_26) ;  /* 0xfffffffc00fc7947 */ /* 0x000fc0000383ffff */
[----:B------:R-:W-:-:S00]  /*2830*/  NOP ;  /* 0x0000000000007918 */ /* 0x000fc00000000000 */
        /* <DEDUP_REMOVED lines=12> */
.L_x_27:


//--------------------- .nv.shared._Z5solveP4Node6ParamsPii --------------------------
	.section	.nv.shared._Z5solveP4Node6ParamsPii,"aw",@nobits
	.sectionflags	@""
	.align	16
	.zero		1024


//--------------------- .nv.shared.reserved.0     --------------------------
	.section	.nv.shared.reserved.0,"aw",@nobits
	.weak		__nv_reservedSMEM_offset_0_alias
	.size		__nv_reservedSMEM_offset_0_alias, 0, 64
	.other		__nv_reservedSMEM_offset_0_alias,@"STO_CUDA_RESERVED_SHARED STV_DEFAULT"
__nv_reservedSMEM_offset_0_alias:
	.zero		0
	.zero		64


//--------------------- .nv.constant0._Z5solveP4Node6ParamsPii --------------------------
	.section	.nv.constant0._Z5solveP4Node6ParamsPii,"a",@progbits
	.sectionflags	@""
	.align	4
.nv.constant0._Z5solveP4Node6ParamsPii:
	.zero		956


//--------------------- SYMBOLS --------------------------

	.type		.nv.reservedSmem.offset0,@object
	.size		.nv.reservedSmem.offset0,0x4
	.type		.nv.reservedSmem.cap,@object
	.size		.nv.reservedSmem.cap,0x4
